	.target	sm_100a

	.elftype	@"ET_EXEC"


//--------------------- .note.nv.tkinfo           --------------------------
	.section	.note.nv.tkinfo,"",@"SHT_NOTE"
	.sectionflags	@"SHF_NOTE_NV_TKINFO"
	.tkinfo
        /*0018*/ 	.word	0x00000002
        /*0030*/ 	.string	""
        /*0030*/ 	.string	"ptxas"
        /*0030*/ 	.string	"Cuda compilation tools, release 13.0, V13.0.88"
        /*0030*/ 	.string	"Build cuda_13.0.r13.0/compiler.36424714_0"
        /*0030*/ 	.string	"-arch sm_100a -m 64 "



//--------------------- .note.nv.cuinfo           --------------------------
	.section	.note.nv.cuinfo,"",@"SHT_NOTE"
	.sectionflags	@"SHF_NOTE_NV_CUINFO"
        /*0018*/ 	.short	0x0002
        /*001a*/ 	.short	0x0064
        /*001c*/ 	.short	0x0082
	.zero		2


//--------------------- .nv.info                  --------------------------
	.section	.nv.info,"",@"SHT_CUDA_INFO"
	.align	4


	//----- nvinfo : EIATTR_REGCOUNT
	.align		4
        /*0000*/ 	.byte	0x04, 0x2f
        /*0002*/ 	.short	(.L_19 - .L_18)
	.align		4
.L_18:
        /*0004*/ 	.word	index@(_ZN7cutlass13device_kernelINS_4gemm6kernel13GemmUniversalIN4cute5tupleIJiiiiEEENS1_10collective13CollectiveMmaINS1_35MainloopSm100TmaUmmaWarpSpecializedILi18ELi2ELi4ENS5_IJNS4_1CILi2EEENSA_ILi1EEESC_EEEEENS5_IJNSA_ILi128EEENSA_ILi64EEESF_EEENS_12float_e4m3_tENS5_IJlSC_lEEESI_SJ_NS4_8TiledMMAINS4_8MMA_AtomIJNS4_10MMA_TraitsINS4_25SM100_MMA_F8F6F4_2x1SM_SSEJSI_SI_fSF_SG_NS4_17integral_constantINS4_4UMMA5MajorELSQ_0EEESR_NSO_INSP_7ScaleInELSS_0EEEST_EEEEEENS4_6LayoutINS5_IJSC_SC_SC_EEENS5_IJNSA_ILi0EEESY_SY_EEEEENS5_IJNS4_10UnderscoreES11_S11_EEEEENS4_18SM100_TMA_2SM_LOADENS4_14ComposedLayoutINS4_7SwizzleILi3ELi4ELi3EEENS4_18smem_ptr_flag_bitsILi8EEENSW_INS5_IJNSA_ILi8EEESF_EEENS5_IJSF_SC_EEEEEEEvNS4_8identityES14_S1E_vS1F_EENS_8epilogue10collective18CollectiveEpilogueINS1H_23Sm100TmaWarpSpecializedILi1ELi1ELi32ELb0ELb0EEEJNS5_IJSG_SG_SF_EEENS5_IJNSW_ISG_SC_EES1N_EEESI_SJ_SI_SJ_NS1H_6fusion15FusionCallbacksIS1L_NS1P_17LinearCombinationISI_fSI_fLNS_15FloatRoundStyleE2EEES1M_S1O_JEEENS4_5SM1004TMEM4LOAD26SM100_TMEM_LOAD_32dp32b32xENS4_13SM90_TMA_LOADENS15_INS16_ILi2ELi4ELi3EEES19_NSW_INS5_IJS1A_SG_EEENS5_IJSG_SC_EEEEEEENS4_39AutoVectorizingCopyWithAssumedAlignmentILi128EEENS4_14SM90_TMA_STOREES24_S26_S26_EEEvvEEEEvNT_6ParamsE)
        /*0008*/ 	.word	0x0000007b


	//----- nvinfo : EIATTR_FRAME_SIZE
	.align		4
.L_19:
        /*000c*/ 	.byte	0x04, 0x11
        /*000e*/ 	.short	(.L_21 - .L_20)
	.align		4
.L_20:
        /*0010*/ 	.word	index@($__internal_2_$__cuda_sm10x_tcgen05_guardrail_trap_unallocated_columns_being_dealloced)
        /*0014*/ 	.word	0x00000000


	//----- nvinfo : EIATTR_FRAME_SIZE
	.align		4
.L_21:
        /*0018*/ 	.byte	0x04, 0x11
        /*001a*/ 	.short	(.L_23 - .L_22)
	.align		4
.L_22:
        /*001c*/ 	.word	index@($__internal_1_$__cuda_sm10x_tcgen05_guardrail_trap_phase_invalid_during_alloc)
        /*0020*/ 	.word	0x00000000


	//----- nvinfo : EIATTR_FRAME_SIZE
	.align		4
.L_23:
        /*0024*/ 	.byte	0x04, 0x11
        /*0026*/ 	.short	(.L_25 - .L_24)
	.align		4
.L_24:
        /*0028*/ 	.word	index@($__internal_0_$__cuda_sm10x_tcgen05_guardrail_trap_col_being_dealloced_not_returned_by_alloc)
        /*002c*/ 	.word	0x00000000


	//----- nvinfo : EIATTR_FRAME_SIZE
	.align		4
.L_25:
        /*0030*/ 	.byte	0x04, 0x11
        /*0032*/ 	.short	(.L_27 - .L_26)
	.align		4
.L_26:
        /*0034*/ 	.word	index@(_ZN7cutlass13device_kernelINS_4gemm6kernel13GemmUniversalIN4cute5tupleIJiiiiEEENS1_10collective13CollectiveMmaINS1_35MainloopSm100TmaUmmaWarpSpecializedILi18ELi2ELi4ENS5_IJNS4_1CILi2EEENSA_ILi1EEESC_EEEEENS5_IJNSA_ILi128EEENSA_ILi64EEESF_EEENS_12float_e4m3_tENS5_IJlSC_lEEESI_SJ_NS4_8TiledMMAINS4_8MMA_AtomIJNS4_10MMA_TraitsINS4_25SM100_MMA_F8F6F4_2x1SM_SSEJSI_SI_fSF_SG_NS4_17integral_constantINS4_4UMMA5MajorELSQ_0EEESR_NSO_INSP_7ScaleInELSS_0EEEST_EEEEEENS4_6LayoutINS5_IJSC_SC_SC_EEENS5_IJNSA_ILi0EEESY_SY_EEEEENS5_IJNS4_10UnderscoreES11_S11_EEEEENS4_18SM100_TMA_2SM_LOADENS4_14ComposedLayoutINS4_7SwizzleILi3ELi4ELi3EEENS4_18smem_ptr_flag_bitsILi8EEENSW_INS5_IJNSA_ILi8EEESF_EEENS5_IJSF_SC_EEEEEEEvNS4_8identityES14_S1E_vS1F_EENS_8epilogue10collective18CollectiveEpilogueINS1H_23Sm100TmaWarpSpecializedILi1ELi1ELi32ELb0ELb0EEEJNS5_IJSG_SG_SF_EEENS5_IJNSW_ISG_SC_EES1N_EEESI_SJ_SI_SJ_NS1H_6fusion15FusionCallbacksIS1L_NS1P_17LinearCombinationISI_fSI_fLNS_15FloatRoundStyleE2EEES1M_S1O_JEEENS4_5SM1004TMEM4LOAD26SM100_TMEM_LOAD_32dp32b32xENS4_13SM90_TMA_LOADENS15_INS16_ILi2ELi4ELi3EEES19_NSW_INS5_IJS1A_SG_EEENS5_IJSG_SC_EEEEEEENS4_39AutoVectorizingCopyWithAssumedAlignmentILi128EEENS4_14SM90_TMA_STOREES24_S26_S26_EEEvvEEEEvNT_6ParamsE)
        /*0038*/ 	.word	0x00000000


	//----- nvinfo : EIATTR_MIN_STACK_SIZE
	.align		4
.L_27:
        /*003c*/ 	.byte	0x04, 0x12
        /*003e*/ 	.short	(.L_29 - .L_28)
	.align		4
.L_28:
        /*0040*/ 	.word	index@(_ZN7cutlass13device_kernelINS_4gemm6kernel13GemmUniversalIN4cute5tupleIJiiiiEEENS1_10collective13CollectiveMmaINS1_35MainloopSm100TmaUmmaWarpSpecializedILi18ELi2ELi4ENS5_IJNS4_1CILi2EEENSA_ILi1EEESC_EEEEENS5_IJNSA_ILi128EEENSA_ILi64EEESF_EEENS_12float_e4m3_tENS5_IJlSC_lEEESI_SJ_NS4_8TiledMMAINS4_8MMA_AtomIJNS4_10MMA_TraitsINS4_25SM100_MMA_F8F6F4_2x1SM_SSEJSI_SI_fSF_SG_NS4_17integral_constantINS4_4UMMA5MajorELSQ_0EEESR_NSO_INSP_7ScaleInELSS_0EEEST_EEEEEENS4_6LayoutINS5_IJSC_SC_SC_EEENS5_IJNSA_ILi0EEESY_SY_EEEEENS5_IJNS4_10UnderscoreES11_S11_EEEEENS4_18SM100_TMA_2SM_LOADENS4_14ComposedLayoutINS4_7SwizzleILi3ELi4ELi3EEENS4_18smem_ptr_flag_bitsILi8EEENSW_INS5_IJNSA_ILi8EEESF_EEENS5_IJSF_SC_EEEEEEEvNS4_8identityES14_S1E_vS1F_EENS_8epilogue10collective18CollectiveEpilogueINS1H_23Sm100TmaWarpSpecializedILi1ELi1ELi32ELb0ELb0EEEJNS5_IJSG_SG_SF_EEENS5_IJNSW_ISG_SC_EES1N_EEESI_SJ_SI_SJ_NS1H_6fusion15FusionCallbacksIS1L_NS1P_17LinearCombinationISI_fSI_fLNS_15FloatRoundStyleE2EEES1M_S1O_JEEENS4_5SM1004TMEM4LOAD26SM100_TMEM_LOAD_32dp32b32xENS4_13SM90_TMA_LOADENS15_INS16_ILi2ELi4ELi3EEES19_NSW_INS5_IJS1A_SG_EEENS5_IJSG_SC_EEEEEEENS4_39AutoVectorizingCopyWithAssumedAlignmentILi128EEENS4_14SM90_TMA_STOREES24_S26_S26_EEEvvEEEEvNT_6ParamsE)
        /*0044*/ 	.word	0x00000000
.L_29:


//--------------------- .nv.compat                --------------------------
	.section	.nv.compat,"",@"SHT_CUDA_COMPAT_INFO"
	.align	4
        /*0000*/ 	.byte	0x02, 0x09, 0x01, 0x00, 0x02, 0x02, 0x02, 0x00, 0x02, 0x05, 0x05, 0x00, 0x03, 0x07, 0x01, 0x01
        /*0010*/ 	.byte	0x02, 0x03, 0x01, 0x00, 0x02, 0x06, 0x01, 0x00, 0x04, 0x0b, 0x08, 0x00, 0x09, 0x00, 0x00, 0x00
        /*0020*/ 	.byte	0x00, 0x00, 0x00, 0x00


//--------------------- .nv.info._ZN7cutlass13device_kernelINS_4gemm6kernel13GemmUniversalIN4cute5tupleIJiiiiEEENS1_10collective13CollectiveMmaINS1_35MainloopSm100TmaUmmaWarpSpecializedILi18ELi2ELi4ENS5_IJNS4_1CILi2EEENSA_ILi1EEESC_EEEEENS5_IJNSA_ILi128EEENSA_ILi64EEESF_EEENS_12float_e4m3_tENS5_IJlSC_lEEESI_SJ_NS4_8TiledMMAINS4_8MMA_AtomIJNS4_10MMA_TraitsINS4_25SM100_MMA_F8F6F4_2x1SM_SSEJSI_SI_fSF_SG_NS4_17integral_constantINS4_4UMMA5MajorELSQ_0EEESR_NSO_INSP_7ScaleInELSS_0EEEST_EEEEEENS4_6LayoutINS5_IJSC_SC_SC_EEENS5_IJNSA_ILi0EEESY_SY_EEEEENS5_IJNS4_10UnderscoreES11_S11_EEEEENS4_18SM100_TMA_2SM_LOADENS4_14ComposedLayoutINS4_7SwizzleILi3ELi4ELi3EEENS4_18smem_ptr_flag_bitsILi8EEENSW_INS5_IJNSA_ILi8EEESF_EEENS5_IJSF_SC_EEEEEEEvNS4_8identityES14_S1E_vS1F_EENS_8epilogue10collective18CollectiveEpilogueINS1H_23Sm100TmaWarpSpecializedILi1ELi1ELi32ELb0ELb0EEEJNS5_IJSG_SG_SF_EEENS5_IJNSW_ISG_SC_EES1N_EEESI_SJ_SI_SJ_NS1H_6fusion15FusionCallbacksIS1L_NS1P_17LinearCombinationISI_fSI_fLNS_15FloatRoundStyleE2EEES1M_S1O_JEEENS4_5SM1004TMEM4LOAD26SM100_TMEM_LOAD_32dp32b32xENS4_13SM90_TMA_LOADENS15_INS16_ILi2ELi4ELi3EEES19_NSW_INS5_IJS1A_SG_EEENS5_IJSG_SC_EEEEEEENS4_39AutoVectorizingCopyWithAssumedAlignmentILi128EEENS4_14SM90_TMA_STOREES24_S26_S26_EEEvvEEEEvNT_6ParamsE --------------------------
	.section	.nv.info._ZN7cutlass13device_kernelINS_4gemm6kernel13GemmUniversalIN4cute5tupleIJiiiiEEENS1_10collective13CollectiveMmaINS1_35MainloopSm100TmaUmmaWarpSpecializedILi18ELi2ELi4ENS5_IJNS4_1CILi2EEENSA_ILi1EEESC_EEEEENS5_IJNSA_ILi128EEENSA_ILi64EEESF_EEENS_12float_e4m3_tENS5_IJlSC_lEEESI_SJ_NS4_8TiledMMAINS4_8MMA_AtomIJNS4_10MMA_TraitsINS4_25SM100_MMA_F8F6F4_2x1SM_SSEJSI_SI_fSF_SG_NS4_17integral_constantINS4_4UMMA5MajorELSQ_0EEESR_NSO_INSP_7ScaleInELSS_0EEEST_EEEEEENS4_6LayoutINS5_IJSC_SC_SC_EEENS5_IJNSA_ILi0EEESY_SY_EEEEENS5_IJNS4_10UnderscoreES11_S11_EEEEENS4_18SM100_TMA_2SM_LOADENS4_14ComposedLayoutINS4_7SwizzleILi3ELi4ELi3EEENS4_18smem_ptr_flag_bitsILi8EEENSW_INS5_IJNSA_ILi8EEESF_EEENS5_IJSF_SC_EEEEEEEvNS4_8identityES14_S1E_vS1F_EENS_8epilogue10collective18CollectiveEpilogueINS1H_23Sm100TmaWarpSpecializedILi1ELi1ELi32ELb0ELb0EEEJNS5_IJSG_SG_SF_EEENS5_IJNSW_ISG_SC_EES1N_EEESI_SJ_SI_SJ_NS1H_6fusion15FusionCallbacksIS1L_NS1P_17LinearCombinationISI_fSI_fLNS_15FloatRoundStyleE2EEES1M_S1O_JEEENS4_5SM1004TMEM4LOAD26SM100_TMEM_LOAD_32dp32b32xENS4_13SM90_TMA_LOADENS15_INS16_ILi2ELi4ELi3EEES19_NSW_INS5_IJS1A_SG_EEENS5_IJSG_SC_EEEEEEENS4_39AutoVectorizingCopyWithAssumedAlignmentILi128EEENS4_14SM90_TMA_STOREES24_S26_S26_EEEvvEEEEvNT_6ParamsE,"",@"SHT_CUDA_INFO"
	.sectionflags	@""
	.align	4


	//----- nvinfo : EIATTR_CUDA_API_VERSION
	.align		4
        /*0000*/ 	.byte	0x04, 0x37
        /*0002*/ 	.short	(.L_31 - .L_30)
.L_30:
        /*0004*/ 	.word	0x00000082


	//----- nvinfo : EIATTR_KPARAM_INFO
	.align		4
.L_31:
        /*0008*/ 	.byte	0x04, 0x17
        /*000a*/ 	.short	(.L_33 - .L_32)
.L_32:
        /*000c*/ 	.word	0x00000000
        /*0010*/ 	.short	0x0000
        /*0012*/ 	.short	0x0000
        /*0014*/ 	.byte	0x00, 0xf0, 0x01, 0x20


	//----- nvinfo : EIATTR_AT_ENTRY_FRAGMENTS
	.align		4
.L_33:
        /*0018*/ 	.byte	0x04, 0x4f
        /*001a*/ 	.short	(.L_35 - .L_34)


	//   ....[0]....
.L_34:
        /*001c*/ 	.word	0x00000007


	//----- nvinfo : EIATTR_RESERVED_SMEM_USED
	.align		4
.L_35:
        /*0020*/ 	.byte	0x01, 0x41
	.zero		2


	//----- nvinfo : EIATTR_SPARSE_MMA_MASK
	.align		4
        /*0024*/ 	.byte	0x03, 0x50
        /*0026*/ 	.short	0x0000


	//----- nvinfo : EIATTR_TCGEN05_2CTA_USED
	.align		4
        /*0028*/ 	.byte	0x01, 0x52
	.zero		2


	//----- nvinfo : EIATTR_MAXREG_COUNT
	.align		4
        /*002c*/ 	.byte	0x03, 0x1b
        /*002e*/ 	.short	0x00ff


	//----- nvinfo : EIATTR_NUM_BARRIERS
	.align		4
        /*0030*/ 	.byte	0x02, 0x4c
        /*0032*/ 	.byte	0x07
	.zero		1


	//----- nvinfo : EIATTR_EXTERNS
	.align		4
        /*0034*/ 	.byte	0x04, 0x0f
        /*0036*/ 	.short	(.L_37 - .L_36)


	//   ....[0]....
	.align		4
.L_36:
        /*0038*/ 	.word	index@(__assertfail)


	//----- nvinfo : EIATTR_MERCURY_ISA_VERSION
	.align		4
.L_37:
        /*003c*/ 	.byte	0x03, 0x5f
        /*003e*/ 	.short	0x0101


	//----- nvinfo : EIATTR_INT_WARP_WIDE_INSTR_OFFSETS
	.align		4
        /*0040*/ 	.byte	0x04, 0x31
        /*0042*/ 	.short	(.L_39 - .L_38)


	//   ....[0]....
.L_38:
        /*0044*/ 	.word	0x00000ea0


	//   ....[1]....
        /*0048*/ 	.word	0x00000f40


	//   ....[2]....
        /*004c*/ 	.word	0x000022a0


	//   ....[3]....
        /*0050*/ 	.word	0x00004960


	//   ....[4]....
        /*0054*/ 	.word	0x00004980


	//   ....[5]....
        /*0058*/ 	.word	0x000049b0


	//   ....[6]....
        /*005c*/ 	.word	0x000053c0


	//   ....[7]....
        /*0060*/ 	.word	0x000054e0


	//----- nvinfo : EIATTR_COOP_GROUP_MASK_REGIDS
	.align		4
.L_39:
        /*0064*/ 	.byte	0x04, 0x29
        /*0066*/ 	.short	(.L_41 - .L_40)


	//   ....[0]....
.L_40:
        /*0068*/ 	.word	0xffffffff


	//   ....[1]....
        /*006c*/ 	.word	0xffffffff


	//   ....[2]....
        /*0070*/ 	.word	0xffffffff


	//   ....[3]....
        /*0074*/ 	.word	0xffffffff


	//   ....[4]....
        /*0078*/ 	.word	0xffffffff


	//   ....[5]....
        /*007c*/ 	.word	0xffffffff


	//   ....[6]....
        /*0080*/ 	.word	0xffffffff


	//   ....[7]....
        /*0084*/ 	.word	0xffffffff


	//   ....[8]....
        /*0088*/ 	.word	0xffffffff


	//   ....[9]....
        /*008c*/ 	.word	0xffffffff


	//   ....[10]....
        /*0090*/ 	.word	0xffffffff


	//   ....[11]....
        /*0094*/ 	.word	0xffffffff


	//   ....[12]....
        /*0098*/ 	.word	0xffffffff


	//   ....[13]....
        /*009c*/ 	.word	0xffffffff


	//----- nvinfo : EIATTR_COOP_GROUP_INSTR_OFFSETS
	.align		4
.L_41:
        /*00a0*/ 	.byte	0x04, 0x28
        /*00a2*/ 	.short	(.L_43 - .L_42)


	//   ....[0]....
.L_42:
        /*00a4*/ 	.word	0x000000c0


	//   ....[1]....
        /*00a8*/ 	.word	0x00000500


	//   ....[2]....
        /*00ac*/ 	.word	0x00000870


	//   ....[3]....
        /*00b0*/ 	.word	0x000009a0


	//   ....[4]....
        /*00b4*/ 	.word	0x00000a90


	//   ....[5]....
        /*00b8*/ 	.word	0x00000bf0


	//   ....[6]....
        /*00bc*/ 	.word	0x00000d80


	//   ....[7]....
        /*00c0*/ 	.word	0x00000fc0


	//   ....[8]....
        /*00c4*/ 	.word	0x00002180


	//   ....[9]....
        /*00c8*/ 	.word	0x00003740


	//   ....[10]....
        /*00cc*/ 	.word	0x00003c10


	//   ....[11]....
        /*00d0*/ 	.word	0x00003c40


	//   ....[12]....
        /*00d4*/ 	.word	0x00004860


	//   ....[13]....
        /*00d8*/ 	.word	0x00004a70


	//----- nvinfo : EIATTR_VRC_CTA_INIT_COUNT
	.align		4
.L_43:
        /*00dc*/ 	.byte	0x02, 0x4a
        /*00de*/ 	.byte	0x80
	.zero		1


	//----- nvinfo : EIATTR_SYSCALL_OFFSETS
	.align		4
        /*00e0*/ 	.byte	0x04, 0x46
        /*00e2*/ 	.short	(.L_45 - .L_44)


	//   ....[0]....
.L_44:
        /*00e4*/ 	.word	0x00005ee0


	//   ....[1]....
        /*00e8*/ 	.word	0x00006020


	//   ....[2]....
        /*00ec*/ 	.word	0x00006730


	//----- nvinfo : EIATTR_MBARRIER_INSTR_OFFSETS
	.align		4
.L_45:
        /*00f0*/ 	.byte	0x04, 0x39
        /*00f2*/ 	.short	(.L_47 - .L_46)


	//   ....[0]....
.L_46:
        /*00f4*/ 	.word	0x00000610
        /*00f8*/ 	.word	0x000000ff
        /*00fc*/ 	.word	0x00000000
        /*0100*/ 	.short	0x0100
        /*0102*/ 	.byte	0x08
	.zero		1


	//   ....[1]....
        /*0104*/ 	.word	0x00000620
        /*0108*/ 	.word	0x000000ff
        /*010c*/ 	.word	0x00000090
        /*0110*/ 	.short	0x0100
        /*0112*/ 	.byte	0x08
	.zero		1


	//   ....[2]....
        /*0114*/ 	.word	0x00000630
        /*0118*/ 	.word	0x000000ff
        /*011c*/ 	.word	0x00000008
        /*0120*/ 	.short	0x0100
        /*0122*/ 	.byte	0x08
	.zero		1


	//   ....[3]....
        /*0124*/ 	.word	0x00000640
        /*0128*/ 	.word	0x000000ff
        /*012c*/ 	.word	0x00000098
        /*0130*/ 	.short	0x0100
        /*0132*/ 	.byte	0x08
	.zero		1


	//   ....[4]....
        /*0134*/ 	.word	0x00000650
        /*0138*/ 	.word	0x000000ff
        /*013c*/ 	.word	0x00000010
        /*0140*/ 	.short	0x0100
        /*0142*/ 	.byte	0x08
	.zero		1


	//   ....[5]....
        /*0144*/ 	.word	0x00000660
        /*0148*/ 	.word	0x000000ff
        /*014c*/ 	.word	0x000000a0
        /*0150*/ 	.short	0x0100
        /*0152*/ 	.byte	0x08
	.zero		1


	//   ....[6]....
        /*0154*/ 	.word	0x00000670
        /*0158*/ 	.word	0x000000ff
        /*015c*/ 	.word	0x00000018
        /*0160*/ 	.short	0x0100
        /*0162*/ 	.byte	0x08
	.zero		1


	//   ....[7]....
        /*0164*/ 	.word	0x00000680
        /*0168*/ 	.word	0x000000ff
        /*016c*/ 	.word	0x000000a8
        /*0170*/ 	.short	0x0100
        /*0172*/ 	.byte	0x08
	.zero		1


	//   ....[8]....
        /*0174*/ 	.word	0x00000690
        /*0178*/ 	.word	0x000000ff
        /*017c*/ 	.word	0x00000020
        /*0180*/ 	.short	0x0100
        /*0182*/ 	.byte	0x08
	.zero		1


	//   ....[9]....
        /*0184*/ 	.word	0x000006a0
        /*0188*/ 	.word	0x000000ff
        /*018c*/ 	.word	0x000000b0
        /*0190*/ 	.short	0x0100
        /*0192*/ 	.byte	0x08
	.zero		1


	//   ....[10]....
        /*0194*/ 	.word	0x000006b0
        /*0198*/ 	.word	0x000000ff
        /*019c*/ 	.word	0x00000028
        /*01a0*/ 	.short	0x0100
        /*01a2*/ 	.byte	0x08
	.zero		1


	//   ....[11]....
        /*01a4*/ 	.word	0x000006c0
        /*01a8*/ 	.word	0x000000ff
        /*01ac*/ 	.word	0x000000b8
        /*01b0*/ 	.short	0x0100
        /*01b2*/ 	.byte	0x08
	.zero		1


	//   ....[12]....
        /*01b4*/ 	.word	0x000006d0
        /*01b8*/ 	.word	0x000000ff
        /*01bc*/ 	.word	0x00000030
        /*01c0*/ 	.short	0x0100
        /*01c2*/ 	.byte	0x08
	.zero		1


	//   ....[13]....
        /*01c4*/ 	.word	0x000006e0
        /*01c8*/ 	.word	0x000000ff
        /*01cc*/ 	.word	0x000000c0
        /*01d0*/ 	.short	0x0100
        /*01d2*/ 	.byte	0x08
	.zero		1


	//   ....[14]....
        /*01d4*/ 	.word	0x000006f0
        /*01d8*/ 	.word	0x000000ff
        /*01dc*/ 	.word	0x00000038
        /*01e0*/ 	.short	0x0100
        /*01e2*/ 	.byte	0x08
	.zero		1


	//   ....[15]....
        /*01e4*/ 	.word	0x00000700
        /*01e8*/ 	.word	0x000000ff
        /*01ec*/ 	.word	0x000000c8
        /*01f0*/ 	.short	0x0100
        /*01f2*/ 	.byte	0x08
	.zero		1


	//   ....[16]....
        /*01f4*/ 	.word	0x00000710
        /*01f8*/ 	.word	0x000000ff
        /*01fc*/ 	.word	0x00000040
        /*0200*/ 	.short	0x0100
        /*0202*/ 	.byte	0x08
	.zero		1


	//   ....[17]....
        /*0204*/ 	.word	0x00000720
        /*0208*/ 	.word	0x000000ff
        /*020c*/ 	.word	0x000000d0
        /*0210*/ 	.short	0x0100
        /*0212*/ 	.byte	0x08
	.zero		1


	//   ....[18]....
        /*0214*/ 	.word	0x00000730
        /*0218*/ 	.word	0x000000ff
        /*021c*/ 	.word	0x00000048
        /*0220*/ 	.short	0x0100
        /*0222*/ 	.byte	0x08
	.zero		1


	//   ....[19]....
        /*0224*/ 	.word	0x00000740
        /*0228*/ 	.word	0x000000ff
        /*022c*/ 	.word	0x000000d8
        /*0230*/ 	.short	0x0100
        /*0232*/ 	.byte	0x08
	.zero		1


	//   ....[20]....
        /*0234*/ 	.word	0x00000750
        /*0238*/ 	.word	0x000000ff
        /*023c*/ 	.word	0x00000050
        /*0240*/ 	.short	0x0100
        /*0242*/ 	.byte	0x08
	.zero		1


	//   ....[21]....
        /*0244*/ 	.word	0x00000760
        /*0248*/ 	.word	0x000000ff
        /*024c*/ 	.word	0x000000e0
        /*0250*/ 	.short	0x0100
        /*0252*/ 	.byte	0x08
	.zero		1


	//   ....[22]....
        /*0254*/ 	.word	0x00000770
        /*0258*/ 	.word	0x000000ff
        /*025c*/ 	.word	0x00000058
        /*0260*/ 	.short	0x0100
        /*0262*/ 	.byte	0x08
	.zero		1


	//   ....[23]....
        /*0264*/ 	.word	0x00000780
        /*0268*/ 	.word	0x000000ff
        /*026c*/ 	.word	0x000000e8
        /*0270*/ 	.short	0x0100
        /*0272*/ 	.byte	0x08
	.zero		1


	//   ....[24]....
        /*0274*/ 	.word	0x00000790
        /*0278*/ 	.word	0x000000ff
        /*027c*/ 	.word	0x00000060
        /*0280*/ 	.short	0x0100
        /*0282*/ 	.byte	0x08
	.zero		1


	//   ....[25]....
        /*0284*/ 	.word	0x000007a0
        /*0288*/ 	.word	0x000000ff
        /*028c*/ 	.word	0x000000f0
        /*0290*/ 	.short	0x0100
        /*0292*/ 	.byte	0x08
	.zero		1


	//   ....[26]....
        /*0294*/ 	.word	0x000007b0
        /*0298*/ 	.word	0x000000ff
        /*029c*/ 	.word	0x00000068
        /*02a0*/ 	.short	0x0100
        /*02a2*/ 	.byte	0x08
	.zero		1


	//   ....[27]....
        /*02a4*/ 	.word	0x000007c0
        /*02a8*/ 	.word	0x000000ff
        /*02ac*/ 	.word	0x000000f8
        /*02b0*/ 	.short	0x0100
        /*02b2*/ 	.byte	0x08
	.zero		1


	//   ....[28]....
        /*02b4*/ 	.word	0x000007d0
        /*02b8*/ 	.word	0x000000ff
        /*02bc*/ 	.word	0x00000070
        /*02c0*/ 	.short	0x0100
        /*02c2*/ 	.byte	0x08
	.zero		1


	//   ....[29]....
        /*02c4*/ 	.word	0x000007e0
        /*02c8*/ 	.word	0x000000ff
        /*02cc*/ 	.word	0x00000100
        /*02d0*/ 	.short	0x0100
        /*02d2*/ 	.byte	0x08
	.zero		1


	//   ....[30]....
        /*02d4*/ 	.word	0x000007f0
        /*02d8*/ 	.word	0x000000ff
        /*02dc*/ 	.word	0x00000078
        /*02e0*/ 	.short	0x0100
        /*02e2*/ 	.byte	0x08
	.zero		1


	//   ....[31]....
        /*02e4*/ 	.word	0x00000800
        /*02e8*/ 	.word	0x000000ff
        /*02ec*/ 	.word	0x00000108
        /*02f0*/ 	.short	0x0100
        /*02f2*/ 	.byte	0x08
	.zero		1


	//   ....[32]....
        /*02f4*/ 	.word	0x00000810
        /*02f8*/ 	.word	0x000000ff
        /*02fc*/ 	.word	0x00000080
        /*0300*/ 	.short	0x0100
        /*0302*/ 	.byte	0x08
	.zero		1


	//   ....[33]....
        /*0304*/ 	.word	0x00000820
        /*0308*/ 	.word	0x000000ff
        /*030c*/ 	.word	0x00000110
        /*0310*/ 	.short	0x0100
        /*0312*/ 	.byte	0x08
	.zero		1


	//   ....[34]....
        /*0314*/ 	.word	0x00000830
        /*0318*/ 	.word	0x000000ff
        /*031c*/ 	.word	0x00000088
        /*0320*/ 	.short	0x0100
        /*0322*/ 	.byte	0x08
	.zero		1


	//   ....[35]....
        /*0324*/ 	.word	0x00000840
        /*0328*/ 	.word	0x000000ff
        /*032c*/ 	.word	0x00000118
        /*0330*/ 	.short	0x0100
        /*0332*/ 	.byte	0x08
	.zero		1


	//   ....[36]....
        /*0334*/ 	.word	0x00000970
        /*0338*/ 	.word	0x000000ff
        /*033c*/ 	.word	0x00000120
        /*0340*/ 	.short	0x0100
        /*0342*/ 	.byte	0x09
	.zero		1


	//   ....[37]....
        /*0344*/ 	.word	0x00000980
        /*0348*/ 	.word	0x000000ff
        /*034c*/ 	.word	0x00000128
        /*0350*/ 	.short	0x0100
        /*0352*/ 	.byte	0x09
	.zero		1


	//   ....[38]....
        /*0354*/ 	.word	0x00000a60
        /*0358*/ 	.word	0x000000ff
        /*035c*/ 	.word	0x00000130
        /*0360*/ 	.short	0x0100
        /*0362*/ 	.byte	0x08
	.zero		1


	//   ....[39]....
        /*0364*/ 	.word	0x00000a70
        /*0368*/ 	.word	0x000000ff
        /*036c*/ 	.word	0x00000138
        /*0370*/ 	.short	0x0100
        /*0372*/ 	.byte	0x08
	.zero		1


	//   ....[40]....
        /*0374*/ 	.word	0x00000ba0
        /*0378*/ 	.word	0x000000ff
        /*037c*/ 	.word	0x00000140
        /*0380*/ 	.short	0x0100
        /*0382*/ 	.byte	0x08
	.zero		1


	//   ....[41]....
        /*0384*/ 	.word	0x00000bb0
        /*0388*/ 	.word	0x000000ff
        /*038c*/ 	.word	0x00000150
        /*0390*/ 	.short	0x0100
        /*0392*/ 	.byte	0x08
	.zero		1


	//   ....[42]....
        /*0394*/ 	.word	0x00000bc0
        /*0398*/ 	.word	0x000000ff
        /*039c*/ 	.word	0x00000148
        /*03a0*/ 	.short	0x0100
        /*03a2*/ 	.byte	0x08
	.zero		1


	//   ....[43]....
        /*03a4*/ 	.word	0x00000bd0
        /*03a8*/ 	.word	0x000000ff
        /*03ac*/ 	.word	0x00000158
        /*03b0*/ 	.short	0x0100
        /*03b2*/ 	.byte	0x08
	.zero		1


	//   ....[44]....
        /*03b4*/ 	.word	0x00000cf0
        /*03b8*/ 	.word	0x000000ff
        /*03bc*/ 	.word	0x00000160
        /*03c0*/ 	.short	0x0100
        /*03c2*/ 	.byte	0x09
	.zero		1


	//   ....[45]....
        /*03c4*/ 	.word	0x00000d00
        /*03c8*/ 	.word	0x000000ff
        /*03cc*/ 	.word	0x00000180
        /*03d0*/ 	.short	0x0100
        /*03d2*/ 	.byte	0x09
	.zero		1


	//   ....[46]....
        /*03d4*/ 	.word	0x00000d10
        /*03d8*/ 	.word	0x000000ff
        /*03dc*/ 	.word	0x00000168
        /*03e0*/ 	.short	0x0100
        /*03e2*/ 	.byte	0x09
	.zero		1


	//   ....[47]....
        /*03e4*/ 	.word	0x00000d20
        /*03e8*/ 	.word	0x000000ff
        /*03ec*/ 	.word	0x00000188
        /*03f0*/ 	.short	0x0100
        /*03f2*/ 	.byte	0x09
	.zero		1


	//   ....[48]....
        /*03f4*/ 	.word	0x00000d30
        /*03f8*/ 	.word	0x000000ff
        /*03fc*/ 	.word	0x00000170
        /*0400*/ 	.short	0x0100
        /*0402*/ 	.byte	0x09
	.zero		1


	//   ....[49]....
        /*0404*/ 	.word	0x00000d40
        /*0408*/ 	.word	0x000000ff
        /*040c*/ 	.word	0x00000190
        /*0410*/ 	.short	0x0100
        /*0412*/ 	.byte	0x09
	.zero		1


	//   ....[50]....
        /*0414*/ 	.word	0x00000d50
        /*0418*/ 	.word	0x000000ff
        /*041c*/ 	.word	0x00000178
        /*0420*/ 	.short	0x0100
        /*0422*/ 	.byte	0x09
	.zero		1


	//   ....[51]....
        /*0424*/ 	.word	0x00000d60
        /*0428*/ 	.word	0x000000ff
        /*042c*/ 	.word	0x00000198
        /*0430*/ 	.short	0x0100
        /*0432*/ 	.byte	0x09
	.zero		1


	//   ....[52]....
        /*0434*/ 	.word	0x00000e50
        /*0438*/ 	.word	0x000000ff
        /*043c*/ 	.word	0x000001a0
        /*0440*/ 	.short	0x0100
        /*0442*/ 	.byte	0x08
	.zero		1


	//   ....[53]....
        /*0444*/ 	.word	0x00000e60
        /*0448*/ 	.word	0x000000ff
        /*044c*/ 	.word	0x000001b0
        /*0450*/ 	.short	0x0100
        /*0452*/ 	.byte	0x08
	.zero		1


	//   ....[54]....
        /*0454*/ 	.word	0x00000e70
        /*0458*/ 	.word	0x000000ff
        /*045c*/ 	.word	0x000001a8
        /*0460*/ 	.short	0x0100
        /*0462*/ 	.byte	0x08
	.zero		1


	//   ....[55]....
        /*0464*/ 	.word	0x00000e80
        /*0468*/ 	.word	0x000000ff
        /*046c*/ 	.word	0x000001b8
        /*0470*/ 	.short	0x0100
        /*0472*/ 	.byte	0x08
	.zero		1


	//   ....[56]....
        /*0474*/ 	.word	0x00000f70
        /*0478*/ 	.word	0x000000ff
        /*047c*/ 	.word	0x000001c0
        /*0480*/ 	.short	0x0100
        /*0482*/ 	.byte	0x06
	.zero		1


	//   ....[57]....
        /*0484*/ 	.word	0x00001980
        /*0488*/ 	.word	0x00000003
        /*048c*/ 	.word	0x000001b0
        /*0490*/ 	.short	0x010a
        /*0492*/ 	.byte	0xff
	.zero		1


	//   ....[58]....
        /*0494*/ 	.word	0x000019b0
        /*0498*/ 	.word	0x00000003
        /*049c*/ 	.word	0x000001a0
        /*04a0*/ 	.short	0x0101
        /*04a2*/ 	.byte	0xff
	.zero		1


	//   ....[59]....
        /*04a4*/ 	.word	0x00001ab0
        /*04a8*/ 	.word	0x000000ff
        /*04ac*/ 	.word	0x00000090
        /*04b0*/ 	.short	0x010a
        /*04b2*/ 	.byte	0x08
	.zero		1


	//   ....[60]....
        /*04b4*/ 	.word	0x00001b80
        /*04b8*/ 	.word	0x000000ff
        /*04bc*/ 	.word	0x00000090
        /*04c0*/ 	.short	0x010a
        /*04c2*/ 	.byte	0x21
	.zero		1


	//   ....[61]....
        /*04c4*/ 	.word	0x00001d30
        /*04c8*/ 	.word	0x000000ff
        /*04cc*/ 	.word	0x00000090
        /*04d0*/ 	.short	0x010a
        /*04d2*/ 	.byte	0x08
	.zero		1


	//   ....[62]....
        /*04d4*/ 	.word	0x00001e30
        /*04d8*/ 	.word	0x000000ff
        /*04dc*/ 	.word	0x00000138
        /*04e0*/ 	.short	0x0101
        /*04e2*/ 	.byte	0x04
	.zero		1


	//   ....[63]....
        /*04e4*/ 	.word	0x00001e50
        /*04e8*/ 	.word	0x000000ff
        /*04ec*/ 	.word	0x00000090
        /*04f0*/ 	.short	0x010a
        /*04f2*/ 	.byte	0x08
	.zero		1


	//   ....[64]....
        /*04f4*/ 	.word	0x00001ed0
        /*04f8*/ 	.word	0x000000ff
        /*04fc*/ 	.word	0x00000090
        /*0500*/ 	.short	0x010a
        /*0502*/ 	.byte	0x11
	.zero		1


	//   ....[65]....
        /*0504*/ 	.word	0x00002060
        /*0508*/ 	.word	0x000000ff
        /*050c*/ 	.word	0x00000090
        /*0510*/ 	.short	0x010a
        /*0512*/ 	.byte	0x08
	.zero		1


	//   ....[66]....
        /*0514*/ 	.word	0x000021b0
        /*0518*/ 	.word	0x00000002
        /*051c*/ 	.word	0x00000140
        /*0520*/ 	.short	0x010a
        /*0522*/ 	.byte	0xff
	.zero		1


	//   ....[67]....
        /*0524*/ 	.word	0x00002270
        /*0528*/ 	.word	0x00000002
        /*052c*/ 	.word	0x00000000
        /*0530*/ 	.short	0x0101
        /*0532*/ 	.byte	0xff
	.zero		1


	//   ....[68]....
        /*0534*/ 	.word	0x000027d0
        /*0538*/ 	.word	0x000000ff
        /*053c*/ 	.word	0x00000000
        /*0540*/ 	.short	0x010a
        /*0542*/ 	.byte	0x05
	.zero		1


	//   ....[69]....
        /*0544*/ 	.word	0x00002860
        /*0548*/ 	.word	0x000000ff
        /*054c*/ 	.word	0x00000000
        /*0550*/ 	.short	0x010a
        /*0552*/ 	.byte	0x05
	.zero		1


	//   ....[70]....
        /*0554*/ 	.word	0x000028f0
        /*0558*/ 	.word	0x000000ff
        /*055c*/ 	.word	0x00000000
        /*0560*/ 	.short	0x010a
        /*0562*/ 	.byte	0x05
	.zero		1


	//   ....[71]....
        /*0564*/ 	.word	0x00002980
        /*0568*/ 	.word	0x000000ff
        /*056c*/ 	.word	0x00000000
        /*0570*/ 	.short	0x010a
        /*0572*/ 	.byte	0x05
	.zero		1


	//   ....[72]....
        /*0574*/ 	.word	0x00002a10
        /*0578*/ 	.word	0x000000ff
        /*057c*/ 	.word	0x00000000
        /*0580*/ 	.short	0x010a
        /*0582*/ 	.byte	0x05
	.zero		1


	//   ....[73]....
        /*0584*/ 	.word	0x00002aa0
        /*0588*/ 	.word	0x000000ff
        /*058c*/ 	.word	0x00000000
        /*0590*/ 	.short	0x010a
        /*0592*/ 	.byte	0x05
	.zero		1


	//   ....[74]....
        /*0594*/ 	.word	0x00002b30
        /*0598*/ 	.word	0x000000ff
        /*059c*/ 	.word	0x00000000
        /*05a0*/ 	.short	0x010a
        /*05a2*/ 	.byte	0x05
	.zero		1


	//   ....[75]....
        /*05a4*/ 	.word	0x00002bc0
        /*05a8*/ 	.word	0x000000ff
        /*05ac*/ 	.word	0x00000000
        /*05b0*/ 	.short	0x010a
        /*05b2*/ 	.byte	0x05
	.zero		1


	//   ....[76]....
        /*05b4*/ 	.word	0x00002c50
        /*05b8*/ 	.word	0x000000ff
        /*05bc*/ 	.word	0x00000000
        /*05c0*/ 	.short	0x010a
        /*05c2*/ 	.byte	0x05
	.zero		1


	//   ....[77]....
        /*05c4*/ 	.word	0x00002ce0
        /*05c8*/ 	.word	0x000000ff
        /*05cc*/ 	.word	0x00000000
        /*05d0*/ 	.short	0x010a
        /*05d2*/ 	.byte	0x05
	.zero		1


	//   ....[78]....
        /*05d4*/ 	.word	0x00002d70
        /*05d8*/ 	.word	0x000000ff
        /*05dc*/ 	.word	0x00000000
        /*05e0*/ 	.short	0x010a
        /*05e2*/ 	.byte	0x05
	.zero		1


	//   ....[79]....
        /*05e4*/ 	.word	0x00002e00
        /*05e8*/ 	.word	0x000000ff
        /*05ec*/ 	.word	0x00000000
        /*05f0*/ 	.short	0x010a
        /*05f2*/ 	.byte	0x05
	.zero		1


	//   ....[80]....
        /*05f4*/ 	.word	0x00002e90
        /*05f8*/ 	.word	0x000000ff
        /*05fc*/ 	.word	0x00000000
        /*0600*/ 	.short	0x010a
        /*0602*/ 	.byte	0x05
	.zero		1


	//   ....[81]....
        /*0604*/ 	.word	0x00002f20
        /*0608*/ 	.word	0x000000ff
        /*060c*/ 	.word	0x00000000
        /*0610*/ 	.short	0x010a
        /*0612*/ 	.byte	0x05
	.zero		1


	//   ....[82]....
        /*0614*/ 	.word	0x00002fb0
        /*0618*/ 	.word	0x000000ff
        /*061c*/ 	.word	0x00000000
        /*0620*/ 	.short	0x010a
        /*0622*/ 	.byte	0x05
	.zero		1


	//   ....[83]....
        /*0624*/ 	.word	0x00003040
        /*0628*/ 	.word	0x000000ff
        /*062c*/ 	.word	0x00000000
        /*0630*/ 	.short	0x010a
        /*0632*/ 	.byte	0x05
	.zero		1


	//   ....[84]....
        /*0634*/ 	.word	0x000030d0
        /*0638*/ 	.word	0x000000ff
        /*063c*/ 	.word	0x00000000
        /*0640*/ 	.short	0x010a
        /*0642*/ 	.byte	0x05
	.zero		1


	//   ....[85]....
        /*0644*/ 	.word	0x00003170
        /*0648*/ 	.word	0x00000000
        /*064c*/ 	.word	0x00000000
        /*0650*/ 	.short	0x010a
        /*0652*/ 	.byte	0xff
	.zero		1


	//   ....[86]....
        /*0654*/ 	.word	0x000032a0
        /*0658*/ 	.word	0x00000000
        /*065c*/ 	.word	0x000001a0
        /*0660*/ 	.short	0x010a
        /*0662*/ 	.byte	0xff
	.zero		1


	//   ....[87]....
        /*0664*/ 	.word	0x00003310
        /*0668*/ 	.word	0x00000004
        /*066c*/ 	.word	0x00000000
        /*0670*/ 	.short	0x0101
        /*0672*/ 	.byte	0xff
	.zero		1


	//   ....[88]....
        /*0674*/ 	.word	0x00003330
        /*0678*/ 	.word	0x000000ff
        /*067c*/ 	.word	0x00000150
        /*0680*/ 	.short	0x010a
        /*0682*/ 	.byte	0x05
	.zero		1


	//   ....[89]....
        /*0684*/ 	.word	0x00003450
        /*0688*/ 	.word	0x00000000
        /*068c*/ 	.word	0x00000140
        /*0690*/ 	.short	0x010a
        /*0692*/ 	.byte	0xff
	.zero		1


	//   ....[90]....
        /*0694*/ 	.word	0x00003550
        /*0698*/ 	.word	0x00000000
        /*069c*/ 	.word	0x00000000
        /*06a0*/ 	.short	0x0101
        /*06a2*/ 	.byte	0xff
	.zero		1


	//   ....[91]....
        /*06a4*/ 	.word	0x000035e0
        /*06a8*/ 	.word	0x000000ff
        /*06ac*/ 	.word	0x00000150
        /*06b0*/ 	.short	0x0106
        /*06b2*/ 	.byte	0x05
	.zero		1


	//   ....[92]....
        /*06b4*/ 	.word	0x00003600
        /*06b8*/ 	.word	0x000000ff
        /*06bc*/ 	.word	0x00000150
        /*06c0*/ 	.short	0x010a
        /*06c2*/ 	.byte	0x05
	.zero		1


	//   ....[93]....
        /*06c4*/ 	.word	0x00003690
        /*06c8*/ 	.word	0x000000ff
        /*06cc*/ 	.word	0x00000150
        /*06d0*/ 	.short	0x0106
        /*06d2*/ 	.byte	0x04
	.zero		1


	//   ....[94]....
        /*06d4*/ 	.word	0x000036d0
        /*06d8*/ 	.word	0x00000000
        /*06dc*/ 	.word	0x00000150
        /*06e0*/ 	.short	0x010a
        /*06e2*/ 	.byte	0xff
	.zero		1


	//   ....[95]....
        /*06e4*/ 	.word	0x00003910
        /*06e8*/ 	.word	0x000000ff
        /*06ec*/ 	.word	0x00000008
        /*06f0*/ 	.short	0x010a
        /*06f2*/ 	.byte	0x06
	.zero		1


	//   ....[96]....
        /*06f4*/ 	.word	0x00003930
        /*06f8*/ 	.word	0x000000ff
        /*06fc*/ 	.word	0x00000008
        /*0700*/ 	.short	0x010a
        /*0702*/ 	.byte	0x06
	.zero		1


	//   ....[97]....
        /*0704*/ 	.word	0x00003ac0
        /*0708*/ 	.word	0x000000ff
        /*070c*/ 	.word	0x00000008
        /*0710*/ 	.short	0x010a
        /*0712*/ 	.byte	0x06
	.zero		1


	//   ....[98]....
        /*0714*/ 	.word	0x00003ae0
        /*0718*/ 	.word	0x000000ff
        /*071c*/ 	.word	0x00000008
        /*0720*/ 	.short	0x010a
        /*0722*/ 	.byte	0x06
	.zero		1


	//   ....[99]....
        /*0724*/ 	.word	0x00003ba0
        /*0728*/ 	.word	0x000000ff
        /*072c*/ 	.word	0x00000000
        /*0730*/ 	.short	0x0101
        /*0732*/ 	.byte	0x07
	.zero		1


	//   ....[100]....
        /*0734*/ 	.word	0x00003ee0
        /*0738*/ 	.word	0x00000000
        /*073c*/ 	.word	0x00000140
        /*0740*/ 	.short	0x010a
        /*0742*/ 	.byte	0xff
	.zero		1


	//   ....[101]....
        /*0744*/ 	.word	0x00003fa0
        /*0748*/ 	.word	0x00000000
        /*074c*/ 	.word	0x00000000
        /*0750*/ 	.short	0x0101
        /*0752*/ 	.byte	0xff
	.zero		1


	//   ....[102]....
        /*0754*/ 	.word	0x00004060
        /*0758*/ 	.word	0x000000ff
        /*075c*/ 	.word	0x00000000
        /*0760*/ 	.short	0x010a
        /*0762*/ 	.byte	0x08
	.zero		1


	//   ....[103]....
        /*0764*/ 	.word	0x00004070
        /*0768*/ 	.word	0x000000ff
        /*076c*/ 	.word	0x00000180
        /*0770*/ 	.short	0x010a
        /*0772*/ 	.byte	0x09
	.zero		1


	//   ....[104]....
        /*0774*/ 	.word	0x00004120
        /*0778*/ 	.word	0x000000ff
        /*077c*/ 	.word	0x00000000
        /*0780*/ 	.short	0x010a
        /*0782*/ 	.byte	0x08
	.zero		1


	//   ....[105]....
        /*0784*/ 	.word	0x00004250
        /*0788*/ 	.word	0x000000ff
        /*078c*/ 	.word	0x00000000
        /*0790*/ 	.short	0x010a
        /*0792*/ 	.byte	0x1e
	.zero		1


	//   ....[106]....
        /*0794*/ 	.word	0x00004550
        /*0798*/ 	.word	0x000000ff
        /*079c*/ 	.word	0x00000000
        /*07a0*/ 	.short	0x010a
        /*07a2*/ 	.byte	0x08
	.zero		1


	//   ....[107]....
        /*07a4*/ 	.word	0x000045e0
        /*07a8*/ 	.word	0x000000ff
        /*07ac*/ 	.word	0x00000000
        /*07b0*/ 	.short	0x010a
        /*07b2*/ 	.byte	0x08
	.zero		1


	//   ....[108]....
        /*07b4*/ 	.word	0x00004670
        /*07b8*/ 	.word	0x000000ff
        /*07bc*/ 	.word	0x00000000
        /*07c0*/ 	.short	0x010a
        /*07c2*/ 	.byte	0x08
	.zero		1


	//   ....[109]....
        /*07c4*/ 	.word	0x00004710
        /*07c8*/ 	.word	0x00000000
        /*07cc*/ 	.word	0x00000000
        /*07d0*/ 	.short	0x010a
        /*07d2*/ 	.byte	0xff
	.zero		1


	//   ....[110]....
        /*07d4*/ 	.word	0x00004750
        /*07d8*/ 	.word	0x00000000
        /*07dc*/ 	.word	0x00000000
        /*07e0*/ 	.short	0x010a
        /*07e2*/ 	.byte	0xff
	.zero		1


	//   ....[111]....
        /*07e4*/ 	.word	0x000047c0
        /*07e8*/ 	.word	0x000000ff
        /*07ec*/ 	.word	0x00000000
        /*07f0*/ 	.short	0x0101
        /*07f2*/ 	.byte	0x05
	.zero		1


	//   ....[112]....
        /*07f4*/ 	.word	0x00004800
        /*07f8*/ 	.word	0x000000ff
        /*07fc*/ 	.word	0x000001c0
        /*0800*/ 	.short	0x010a
        /*0802*/ 	.byte	0x07
	.zero		1


	//   ....[113]....
        /*0804*/ 	.word	0x00004850
        /*0808*/ 	.word	0x000000ff
        /*080c*/ 	.word	0x00000000
        /*0810*/ 	.short	0x0101
        /*0812*/ 	.byte	0x05
	.zero		1


	//   ....[114]....
        /*0814*/ 	.word	0x00004c60
        /*0818*/ 	.word	0x00000000
        /*081c*/ 	.word	0x00000140
        /*0820*/ 	.short	0x010a
        /*0822*/ 	.byte	0xff
	.zero		1


	//   ....[115]....
        /*0824*/ 	.word	0x00004d50
        /*0828*/ 	.word	0x00000000
        /*082c*/ 	.word	0x00000000
        /*0830*/ 	.short	0x0101
        /*0832*/ 	.byte	0xff
	.zero		1


	//   ....[116]....
        /*0834*/ 	.word	0x00005070
        /*0838*/ 	.word	0x000000ff
        /*083c*/ 	.word	0x00000138
        /*0840*/ 	.short	0x010a
        /*0842*/ 	.byte	0x06
	.zero		1


	//   ....[117]....
        /*0844*/ 	.word	0x000051f0
        /*0848*/ 	.word	0x000000ff
        /*084c*/ 	.word	0x00000128
        /*0850*/ 	.short	0x010a
        /*0852*/ 	.byte	0x06
	.zero		1


	//   ....[118]....
        /*0854*/ 	.word	0x00005520
        /*0858*/ 	.word	0x000000ff
        /*085c*/ 	.word	0x00000120
        /*0860*/ 	.short	0x010b
        /*0862*/ 	.byte	0x06
	.zero		1


	//   ....[119]....
        /*0864*/ 	.word	0x00005540
        /*0868*/ 	.word	0x000000ff
        /*086c*/ 	.word	0x00000000
        /*0870*/ 	.short	0x0101
        /*0872*/ 	.byte	0x25
	.zero		1


	//   ....[120]....
        /*0874*/ 	.word	0x00005580
        /*0878*/ 	.word	0x00000000
        /*087c*/ 	.word	0x00000128
        /*0880*/ 	.short	0x010a
        /*0882*/ 	.byte	0xff
	.zero		1


	//   ....[121]....
        /*0884*/ 	.word	0x000058f0
        /*0888*/ 	.word	0x00000000
        /*088c*/ 	.word	0x00000140
        /*0890*/ 	.short	0x010a
        /*0892*/ 	.byte	0xff
	.zero		1


	//   ....[122]....
        /*0894*/ 	.word	0x00005a00
        /*0898*/ 	.word	0x00000000
        /*089c*/ 	.word	0x00000000
        /*08a0*/ 	.short	0x0101
        /*08a2*/ 	.byte	0xff
	.zero		1


	//   ....[123]....
        /*08a4*/ 	.word	0x00006370
        /*08a8*/ 	.word	0x000000ff
        /*08ac*/ 	.word	0x00000120
        /*08b0*/ 	.short	0x010a
        /*08b2*/ 	.byte	0x2b
	.zero		1


	//   ....[124]....
        /*08b4*/ 	.word	0x00006380
        /*08b8*/ 	.word	0x00000071
        /*08bc*/ 	.word	0x00000160
        /*08c0*/ 	.short	0x010a
        /*08c2*/ 	.byte	0xff
	.zero		1


	//   ....[125]....
        /*08c4*/ 	.word	0x000064d0
        /*08c8*/ 	.word	0x000000ff
        /*08cc*/ 	.word	0x00000120
        /*08d0*/ 	.short	0x010a
        /*08d2*/ 	.byte	0x2b
	.zero		1


	//   ....[126]....
        /*08d4*/ 	.word	0x000065b0
        /*08d8*/ 	.word	0x000000ff
        /*08dc*/ 	.word	0x00000000
        /*08e0*/ 	.short	0x0101
        /*08e2*/ 	.byte	0x04
	.zero		1


	//   ....[127]....
        /*08e4*/ 	.word	0x00006610
        /*08e8*/ 	.word	0x00000071
        /*08ec*/ 	.word	0x00000160
        /*08f0*/ 	.short	0x010a
        /*08f2*/ 	.byte	0xff
	.zero		1


	//   ....[128]....
        /*08f4*/ 	.word	0x000068b0
        /*08f8*/ 	.word	0x00000071
        /*08fc*/ 	.word	0x00000000
        /*0900*/ 	.short	0x0101
        /*0902*/ 	.byte	0xff
	.zero		1


	//   ....[129]....
        /*0904*/ 	.word	0x00007250
        /*0908*/ 	.word	0x00000003
        /*090c*/ 	.word	0x000001b0
        /*0910*/ 	.short	0x010a
        /*0912*/ 	.byte	0xff
	.zero		1


	//   ....[130]....
        /*0914*/ 	.word	0x000072b0
        /*0918*/ 	.word	0x00000002
        /*091c*/ 	.word	0x00000090
        /*0920*/ 	.short	0x010a
        /*0922*/ 	.byte	0xff
	.zero		1


	//   ....[131]....
        /*0924*/ 	.word	0x00007310
        /*0928*/ 	.word	0x00000002
        /*092c*/ 	.word	0x00000090
        /*0930*/ 	.short	0x010a
        /*0932*/ 	.byte	0xff
	.zero		1


	//   ....[132]....
        /*0934*/ 	.word	0x00007360
        /*0938*/ 	.word	0x00000002
        /*093c*/ 	.word	0x00000140
        /*0940*/ 	.short	0x010a
        /*0942*/ 	.byte	0xff
	.zero		1


	//   ....[133]....
        /*0944*/ 	.word	0x000073c0
        /*0948*/ 	.word	0x00000000
        /*094c*/ 	.word	0x00000000
        /*0950*/ 	.short	0x010a
        /*0952*/ 	.byte	0xff
	.zero		1


	//   ....[134]....
        /*0954*/ 	.word	0x00007420
        /*0958*/ 	.word	0x00000000
        /*095c*/ 	.word	0x00000000
        /*0960*/ 	.short	0x010a
        /*0962*/ 	.byte	0xff
	.zero		1


	//   ....[135]....
        /*0964*/ 	.word	0x00007480
        /*0968*/ 	.word	0x00000000
        /*096c*/ 	.word	0x00000000
        /*0970*/ 	.short	0x010a
        /*0972*/ 	.byte	0xff
	.zero		1


	//   ....[136]....
        /*0974*/ 	.word	0x000074e0
        /*0978*/ 	.word	0x00000000
        /*097c*/ 	.word	0x00000000
        /*0980*/ 	.short	0x010a
        /*0982*/ 	.byte	0xff
	.zero		1


	//   ....[137]....
        /*0984*/ 	.word	0x00007540
        /*0988*/ 	.word	0x00000000
        /*098c*/ 	.word	0x00000000
        /*0990*/ 	.short	0x010a
        /*0992*/ 	.byte	0xff
	.zero		1


	//   ....[138]....
        /*0994*/ 	.word	0x000075a0
        /*0998*/ 	.word	0x00000000
        /*099c*/ 	.word	0x00000000
        /*09a0*/ 	.short	0x010a
        /*09a2*/ 	.byte	0xff
	.zero		1


	//   ....[139]....
        /*09a4*/ 	.word	0x00007600
        /*09a8*/ 	.word	0x00000000
        /*09ac*/ 	.word	0x00000000
        /*09b0*/ 	.short	0x010a
        /*09b2*/ 	.byte	0xff
	.zero		1


	//   ....[140]....
        /*09b4*/ 	.word	0x00007660
        /*09b8*/ 	.word	0x00000000
        /*09bc*/ 	.word	0x00000000
        /*09c0*/ 	.short	0x010a
        /*09c2*/ 	.byte	0xff
	.zero		1


	//   ....[141]....
        /*09c4*/ 	.word	0x000076c0
        /*09c8*/ 	.word	0x00000000
        /*09cc*/ 	.word	0x00000000
        /*09d0*/ 	.short	0x010a
        /*09d2*/ 	.byte	0xff
	.zero		1


	//   ....[142]....
        /*09d4*/ 	.word	0x00007720
        /*09d8*/ 	.word	0x00000000
        /*09dc*/ 	.word	0x00000000
        /*09e0*/ 	.short	0x010a
        /*09e2*/ 	.byte	0xff
	.zero		1


	//   ....[143]....
        /*09e4*/ 	.word	0x00007780
        /*09e8*/ 	.word	0x00000000
        /*09ec*/ 	.word	0x00000000
        /*09f0*/ 	.short	0x010a
        /*09f2*/ 	.byte	0xff
	.zero		1


	//   ....[144]....
        /*09f4*/ 	.word	0x000077e0
        /*09f8*/ 	.word	0x00000000
        /*09fc*/ 	.word	0x00000000
        /*0a00*/ 	.short	0x010a
        /*0a02*/ 	.byte	0xff
	.zero		1


	//   ....[145]....
        /*0a04*/ 	.word	0x00007840
        /*0a08*/ 	.word	0x00000000
        /*0a0c*/ 	.word	0x00000000
        /*0a10*/ 	.short	0x010a
        /*0a12*/ 	.byte	0xff
	.zero		1


	//   ....[146]....
        /*0a14*/ 	.word	0x000078a0
        /*0a18*/ 	.word	0x00000000
        /*0a1c*/ 	.word	0x00000000
        /*0a20*/ 	.short	0x010a
        /*0a22*/ 	.byte	0xff
	.zero		1


	//   ....[147]....
        /*0a24*/ 	.word	0x00007900
        /*0a28*/ 	.word	0x00000000
        /*0a2c*/ 	.word	0x00000000
        /*0a30*/ 	.short	0x010a
        /*0a32*/ 	.byte	0xff
	.zero		1


	//   ....[148]....
        /*0a34*/ 	.word	0x00007960
        /*0a38*/ 	.word	0x00000000
        /*0a3c*/ 	.word	0x00000000
        /*0a40*/ 	.short	0x010a
        /*0a42*/ 	.byte	0xff
	.zero		1


	//   ....[149]....
        /*0a44*/ 	.word	0x000079c0
        /*0a48*/ 	.word	0x00000000
        /*0a4c*/ 	.word	0x00000000
        /*0a50*/ 	.short	0x010a
        /*0a52*/ 	.byte	0xff
	.zero		1


	//   ....[150]....
        /*0a54*/ 	.word	0x00007a10
        /*0a58*/ 	.word	0x00000000
        /*0a5c*/ 	.word	0x000001a0
        /*0a60*/ 	.short	0x010a
        /*0a62*/ 	.byte	0xff
	.zero		1


	//   ....[151]....
        /*0a64*/ 	.word	0x00007a70
        /*0a68*/ 	.word	0x00000000
        /*0a6c*/ 	.word	0x00000150
        /*0a70*/ 	.short	0x010a
        /*0a72*/ 	.byte	0xff
	.zero		1


	//   ....[152]....
        /*0a74*/ 	.word	0x00007ac0
        /*0a78*/ 	.word	0x00000000
        /*0a7c*/ 	.word	0x00000140
        /*0a80*/ 	.short	0x010a
        /*0a82*/ 	.byte	0xff
	.zero		1


	//   ....[153]....
        /*0a84*/ 	.word	0x00007b20
        /*0a88*/ 	.word	0x00000000
        /*0a8c*/ 	.word	0x00000150
        /*0a90*/ 	.short	0x010a
        /*0a92*/ 	.byte	0xff
	.zero		1


	//   ....[154]....
        /*0a94*/ 	.word	0x00007b80
        /*0a98*/ 	.word	0x00000004
        /*0a9c*/ 	.word	0x00000008
        /*0aa0*/ 	.short	0x010a
        /*0aa2*/ 	.byte	0xff
	.zero		1


	//   ....[155]....
        /*0aa4*/ 	.word	0x00007c60
        /*0aa8*/ 	.word	0x00000002
        /*0aac*/ 	.word	0x00000008
        /*0ab0*/ 	.short	0x010a
        /*0ab2*/ 	.byte	0xff
	.zero		1


	//   ....[156]....
        /*0ab4*/ 	.word	0x00007cb0
        /*0ab8*/ 	.word	0x00000000
        /*0abc*/ 	.word	0x00000140
        /*0ac0*/ 	.short	0x010a
        /*0ac2*/ 	.byte	0xff
	.zero		1


	//   ....[157]....
        /*0ac4*/ 	.word	0x00007d10
        /*0ac8*/ 	.word	0x00000000
        /*0acc*/ 	.word	0x00000180
        /*0ad0*/ 	.short	0x010a
        /*0ad2*/ 	.byte	0xff
	.zero		1


	//   ....[158]....
        /*0ad4*/ 	.word	0x00007d70
        /*0ad8*/ 	.word	0x00000000
        /*0adc*/ 	.word	0x00000000
        /*0ae0*/ 	.short	0x010a
        /*0ae2*/ 	.byte	0xff
	.zero		1


	//   ....[159]....
        /*0ae4*/ 	.word	0x00007dd0
        /*0ae8*/ 	.word	0x00000000
        /*0aec*/ 	.word	0x00000000
        /*0af0*/ 	.short	0x010a
        /*0af2*/ 	.byte	0xff
	.zero		1


	//   ....[160]....
        /*0af4*/ 	.word	0x00007e30
        /*0af8*/ 	.word	0x00000000
        /*0afc*/ 	.word	0x00000000
        /*0b00*/ 	.short	0x010a
        /*0b02*/ 	.byte	0xff
	.zero		1


	//   ....[161]....
        /*0b04*/ 	.word	0x00007e90
        /*0b08*/ 	.word	0x00000000
        /*0b0c*/ 	.word	0x00000000
        /*0b10*/ 	.short	0x010a
        /*0b12*/ 	.byte	0xff
	.zero		1


	//   ....[162]....
        /*0b14*/ 	.word	0x00007ef0
        /*0b18*/ 	.word	0x00000000
        /*0b1c*/ 	.word	0x000001c0
        /*0b20*/ 	.short	0x010a
        /*0b22*/ 	.byte	0xff
	.zero		1


	//   ....[163]....
        /*0b24*/ 	.word	0x00007f40
        /*0b28*/ 	.word	0x00000000
        /*0b2c*/ 	.word	0x00000140
        /*0b30*/ 	.short	0x010a
        /*0b32*/ 	.byte	0xff
	.zero		1


	//   ....[164]....
        /*0b34*/ 	.word	0x00007fa0
        /*0b38*/ 	.word	0x00000000
        /*0b3c*/ 	.word	0x00000138
        /*0b40*/ 	.short	0x010a
        /*0b42*/ 	.byte	0xff
	.zero		1


	//   ....[165]....
        /*0b44*/ 	.word	0x00008000
        /*0b48*/ 	.word	0x00000003
        /*0b4c*/ 	.word	0x00000128
        /*0b50*/ 	.short	0x010a
        /*0b52*/ 	.byte	0xff
	.zero		1


	//   ....[166]....
        /*0b54*/ 	.word	0x00008050
        /*0b58*/ 	.word	0x00000000
        /*0b5c*/ 	.word	0x00000140
        /*0b60*/ 	.short	0x010a
        /*0b62*/ 	.byte	0xff
	.zero		1


	//   ....[167]....
        /*0b64*/ 	.word	0x000080b0
        /*0b68*/ 	.word	0x00000000
        /*0b6c*/ 	.word	0x00000120
        /*0b70*/ 	.short	0x010a
        /*0b72*/ 	.byte	0xff
	.zero		1


	//   ....[168]....
        /*0b74*/ 	.word	0x00008100
        /*0b78*/ 	.word	0x00000071
        /*0b7c*/ 	.word	0x00000160
        /*0b80*/ 	.short	0x010a
        /*0b82*/ 	.byte	0xff
	.zero		1


	//----- nvinfo : EIATTR_NUM_MBARRIERS
	.align		4
.L_47:
        /*0b84*/ 	.byte	0x03, 0x38
        /*0b86*/ 	.short	0x0039


	//----- nvinfo : EIATTR_EXIT_INSTR_OFFSETS
	.align		4
        /*0b88*/ 	.byte	0x04, 0x1c
        /*0b8a*/ 	.short	(.L_49 - .L_48)


	//   ....[0]....
.L_48:
        /*0b8c*/ 	.word	0x000031a0


	//   ....[1]....
        /*0b90*/ 	.word	0x000036a0


	//   ....[2]....
        /*0b94*/ 	.word	0x00003700


	//   ....[3]....
        /*0b98*/ 	.word	0x00004a80


	//   ....[4]....
        /*0b9c*/ 	.word	0x000055b0


	//   ....[5]....
        /*0ba0*/ 	.word	0x000055f0


	//   ....[6]....
        /*0ba4*/ 	.word	0x00007240


	//----- nvinfo : EIATTR_MAX_THREADS
	.align		4
.L_49:
        /*0ba8*/ 	.byte	0x04, 0x05
        /*0baa*/ 	.short	(.L_51 - .L_50)
.L_50:
        /*0bac*/ 	.word	0x00000100
        /*0bb0*/ 	.word	0x00000001
        /*0bb4*/ 	.word	0x00000001


	//----- nvinfo : EIATTR_CRS_STACK_SIZE
	.align		4
.L_51:
        /*0bb8*/ 	.byte	0x04, 0x1e
        /*0bba*/ 	.short	(.L_53 - .L_52)
.L_52:
        /*0bbc*/ 	.word	0x00000000


	//----- nvinfo : EIATTR_CBANK_PARAM_SIZE
	.align		4
.L_53:
        /*0bc0*/ 	.byte	0x03, 0x19
        /*0bc2*/ 	.short	0x0800


	//----- nvinfo : EIATTR_PARAM_CBANK
	.align		4
        /*0bc4*/ 	.byte	0x04, 0x0a
        /*0bc6*/ 	.short	(.L_55 - .L_54)
	.align		4
.L_54:
        /*0bc8*/ 	.word	index@(.nv.constant0._ZN7cutlass13device_kernelINS_4gemm6kernel13GemmUniversalIN4cute5tupleIJiiiiEEENS1_10collective13CollectiveMmaINS1_35MainloopSm100TmaUmmaWarpSpecializedILi18ELi2ELi4ENS5_IJNS4_1CILi2EEENSA_ILi1EEESC_EEEEENS5_IJNSA_ILi128EEENSA_ILi64EEESF_EEENS_12float_e4m3_tENS5_IJlSC_lEEESI_SJ_NS4_8TiledMMAINS4_8MMA_AtomIJNS4_10MMA_TraitsINS4_25SM100_MMA_F8F6F4_2x1SM_SSEJSI_SI_fSF_SG_NS4_17integral_constantINS4_4UMMA5MajorELSQ_0EEESR_NSO_INSP_7ScaleInELSS_0EEEST_EEEEEENS4_6LayoutINS5_IJSC_SC_SC_EEENS5_IJNSA_ILi0EEESY_SY_EEEEENS5_IJNS4_10UnderscoreES11_S11_EEEEENS4_18SM100_TMA_2SM_LOADENS4_14ComposedLayoutINS4_7SwizzleILi3ELi4ELi3EEENS4_18smem_ptr_flag_bitsILi8EEENSW_INS5_IJNSA_ILi8EEESF_EEENS5_IJSF_SC_EEEEEEEvNS4_8identityES14_S1E_vS1F_EENS_8epilogue10collective18CollectiveEpilogueINS1H_23Sm100TmaWarpSpecializedILi1ELi1ELi32ELb0ELb0EEEJNS5_IJSG_SG_SF_EEENS5_IJNSW_ISG_SC_EES1N_EEESI_SJ_SI_SJ_NS1H_6fusion15FusionCallbacksIS1L_NS1P_17LinearCombinationISI_fSI_fLNS_15FloatRoundStyleE2EEES1M_S1O_JEEENS4_5SM1004TMEM4LOAD26SM100_TMEM_LOAD_32dp32b32xENS4_13SM90_TMA_LOADENS15_INS16_ILi2ELi4ELi3EEES19_NSW_INS5_IJS1A_SG_EEENS5_IJSG_SC_EEEEEEENS4_39AutoVectorizingCopyWithAssumedAlignmentILi128EEENS4_14SM90_TMA_STOREES24_S26_S26_EEEvvEEEEvNT_6ParamsE)
        /*0bcc*/ 	.short	0x0380
        /*0bce*/ 	.short	0x0800


	//----- nvinfo : EIATTR_SW_WAR
	.align		4
.L_55:
        /*0bd0*/ 	.byte	0x04, 0x36
        /*0bd2*/ 	.short	(.L_57 - .L_56)
.L_56:
        /*0bd4*/ 	.word	0x00000008
.L_57:


//--------------------- .nv.callgraph             --------------------------
	.section	.nv.callgraph,"",@"SHT_CUDA_CALLGRAPH"
	.align	4
	.sectionentsize	8
	.align		4
        /*0000*/ 	.word	0x00000000
	.align		4
        /*0004*/ 	.word	0xffffffff
	.align		4
        /*0008*/ 	.word	index@(_ZN7cutlass13device_kernelINS_4gemm6kernel13GemmUniversalIN4cute5tupleIJiiiiEEENS1_10collective13CollectiveMmaINS1_35MainloopSm100TmaUmmaWarpSpecializedILi18ELi2ELi4ENS5_IJNS4_1CILi2EEENSA_ILi1EEESC_EEEEENS5_IJNSA_ILi128EEENSA_ILi64EEESF_EEENS_12float_e4m3_tENS5_IJlSC_lEEESI_SJ_NS4_8TiledMMAINS4_8MMA_AtomIJNS4_10MMA_TraitsINS4_25SM100_MMA_F8F6F4_2x1SM_SSEJSI_SI_fSF_SG_NS4_17integral_constantINS4_4UMMA5MajorELSQ_0EEESR_NSO_INSP_7ScaleInELSS_0EEEST_EEEEEENS4_6LayoutINS5_IJSC_SC_SC_EEENS5_IJNSA_ILi0EEESY_SY_EEEEENS5_IJNS4_10UnderscoreES11_S11_EEEEENS4_18SM100_TMA_2SM_LOADENS4_14ComposedLayoutINS4_7SwizzleILi3ELi4ELi3EEENS4_18smem_ptr_flag_bitsILi8EEENSW_INS5_IJNSA_ILi8EEESF_EEENS5_IJSF_SC_EEEEEEEvNS4_8identityES14_S1E_vS1F_EENS_8epilogue10collective18CollectiveEpilogueINS1H_23Sm100TmaWarpSpecializedILi1ELi1ELi32ELb0ELb0EEEJNS5_IJSG_SG_SF_EEENS5_IJNSW_ISG_SC_EES1N_EEESI_SJ_SI_SJ_NS1H_6fusion15FusionCallbacksIS1L_NS1P_17LinearCombinationISI_fSI_fLNS_15FloatRoundStyleE2EEES1M_S1O_JEEENS4_5SM1004TMEM4LOAD26SM100_TMEM_LOAD_32dp32b32xENS4_13SM90_TMA_LOADENS15_INS16_ILi2ELi4ELi3EEES19_NSW_INS5_IJS1A_SG_EEENS5_IJSG_SC_EEEEEEENS4_39AutoVectorizingCopyWithAssumedAlignmentILi128EEENS4_14SM90_TMA_STOREES24_S26_S26_EEEvvEEEEvNT_6ParamsE)
	.align		4
        /*000c*/ 	.word	index@(__assertfail)
	.align		4
        /*0010*/ 	.word	0x00000000
	.align		4
        /*0014*/ 	.word	0xfffffffe
	.align		4
        /*0018*/ 	.word	0x00000000
	.align		4
        /*001c*/ 	.word	0xfffffffd
	.align		4
        /*0020*/ 	.word	0x00000000
	.align		4
        /*0024*/ 	.word	0xfffffffc


//--------------------- .nv.constant4             --------------------------
	.section	.nv.constant4,"a",@progbits
	.align	8
	.align		8
.nv.constant4:
        /*0000*/ 	.dword	__assertfail
	.align		8
        /*0008*/ 	.dword	__unnamed_1
	.align		8
        /*0010*/ 	.dword	__unnamed_2
	.align		8
        /*0018*/ 	.dword	_ZN39_INTERNAL_06382f62_4_k_cu_ae9d034b_80894cuda3std3__45__cpo5beginE
	.align		8
        /*0020*/ 	.dword	_ZN39_INTERNAL_06382f62_4_k_cu_ae9d034b_80894cuda3std3__45__cpo3endE
	.align		8
        /*0028*/ 	.dword	_ZN39_INTERNAL_06382f62_4_k_cu_ae9d034b_80894cuda3std3__45__cpo6cbeginE
	.align		8
        /*0030*/ 	.dword	_ZN39_INTERNAL_06382f62_4_k_cu_ae9d034b_80894cuda3std3__45__cpo4cendE
	.align		8
        /*0038*/ 	.dword	_ZN39_INTERNAL_06382f62_4_k_cu_ae9d034b_80894cuda3std3__441_GLOBAL__N__06382f62_4_k_cu_ae9d034b_80896ignoreE
	.align		8
        /*0040*/ 	.dword	_ZN39_INTERNAL_06382f62_4_k_cu_ae9d034b_80894cuda3std3__419piecewise_constructE
	.align		8
        /*0048*/ 	.dword	_ZN39_INTERNAL_06382f62_4_k_cu_ae9d034b_80894cuda3std3__48in_placeE
	.align		8
        /*0050*/ 	.dword	_ZN39_INTERNAL_06382f62_4_k_cu_ae9d034b_80894cuda3std6ranges3__45__cpo4swapE
	.align		8
        /*0058*/ 	.dword	_ZN39_INTERNAL_06382f62_4_k_cu_ae9d034b_80894cuda3std6ranges3__45__cpo9iter_moveE
	.align		8
        /*0060*/ 	.dword	_ZN39_INTERNAL_06382f62_4_k_cu_ae9d034b_80894cute7productE
	.align		8
        /*0068*/ 	.dword	_ZN39_INTERNAL_06382f62_4_k_cu_ae9d034b_80894cute1_E
	.align		8
        /*0070*/ 	.dword	$str$25
	.align		8
        /*0078*/ 	.dword	$str$26
	.align		8
        /*0080*/ 	.dword	$str$27
	.align		8
        /*0088*/ 	.dword	$str$28


//--------------------- .text._ZN7cutlass13device_kernelINS_4gemm6kernel13GemmUniversalIN4cute5tupleIJiiiiEEENS1_10collective13CollectiveMmaINS1_35MainloopSm100TmaUmmaWarpSpecializedILi18ELi2ELi4ENS5_IJNS4_1CILi2EEENSA_ILi1EEESC_EEEEENS5_IJNSA_ILi128EEENSA_ILi64EEESF_EEENS_12float_e4m3_tENS5_IJlSC_lEEESI_SJ_NS4_8TiledMMAINS4_8MMA_AtomIJNS4_10MMA_TraitsINS4_25SM100_MMA_F8F6F4_2x1SM_SSEJSI_SI_fSF_SG_NS4_17integral_constantINS4_4UMMA5MajorELSQ_0EEESR_NSO_INSP_7ScaleInELSS_0EEEST_EEEEEENS4_6LayoutINS5_IJSC_SC_SC_EEENS5_IJNSA_ILi0EEESY_SY_EEEEENS5_IJNS4_10UnderscoreES11_S11_EEEEENS4_18SM100_TMA_2SM_LOADENS4_14ComposedLayoutINS4_7SwizzleILi3ELi4ELi3EEENS4_18smem_ptr_flag_bitsILi8EEENSW_INS5_IJNSA_ILi8EEESF_EEENS5_IJSF_SC_EEEEEEEvNS4_8identityES14_S1E_vS1F_EENS_8epilogue10collective18CollectiveEpilogueINS1H_23Sm100TmaWarpSpecializedILi1ELi1ELi32ELb0ELb0EEEJNS5_IJSG_SG_SF_EEENS5_IJNSW_ISG_SC_EES1N_EEESI_SJ_SI_SJ_NS1H_6fusion15FusionCallbacksIS1L_NS1P_17LinearCombinationISI_fSI_fLNS_15FloatRoundStyleE2EEES1M_S1O_JEEENS4_5SM1004TMEM4LOAD26SM100_TMEM_LOAD_32dp32b32xENS4_13SM90_TMA_LOADENS15_INS16_ILi2ELi4ELi3EEES19_NSW_INS5_IJS1A_SG_EEENS5_IJSG_SC_EEEEEEENS4_39AutoVectorizingCopyWithAssumedAlignmentILi128EEENS4_14SM90_TMA_STOREES24_S26_S26_EEEvvEEEEvNT_6ParamsE --------------------------
	.section	.text._ZN7cutlass13device_kernelINS_4gemm6kernel13GemmUniversalIN4cute5tupleIJiiiiEEENS1_10collective13CollectiveMmaINS1_35MainloopSm100TmaUmmaWarpSpecializedILi18ELi2ELi4ENS5_IJNS4_1CILi2EEENSA_ILi1EEESC_EEEEENS5_IJNSA_ILi128EEENSA_ILi64EEESF_EEENS_12float_e4m3_tENS5_IJlSC_lEEESI_SJ_NS4_8TiledMMAINS4_8MMA_AtomIJNS4_10MMA_TraitsINS4_25SM100_MMA_F8F6F4_2x1SM_SSEJSI_SI_fSF_SG_NS4_17integral_constantINS4_4UMMA5MajorELSQ_0EEESR_NSO_INSP_7ScaleInELSS_0EEEST_EEEEEENS4_6LayoutINS5_IJSC_SC_SC_EEENS5_IJNSA_ILi0EEESY_SY_EEEEENS5_IJNS4_10UnderscoreES11_S11_EEEEENS4_18SM100_TMA_2SM_LOADENS4_14ComposedLayoutINS4_7SwizzleILi3ELi4ELi3EEENS4_18smem_ptr_flag_bitsILi8EEENSW_INS5_IJNSA_ILi8EEESF_EEENS5_IJSF_SC_EEEEEEEvNS4_8identityES14_S1E_vS1F_EENS_8epilogue10collective18CollectiveEpilogueINS1H_23Sm100TmaWarpSpecializedILi1ELi1ELi32ELb0ELb0EEEJNS5_IJSG_SG_SF_EEENS5_IJNSW_ISG_SC_EES1N_EEESI_SJ_SI_SJ_NS1H_6fusion15FusionCallbacksIS1L_NS1P_17LinearCombinationISI_fSI_fLNS_15FloatRoundStyleE2EEES1M_S1O_JEEENS4_5SM1004TMEM4LOAD26SM100_TMEM_LOAD_32dp32b32xENS4_13SM90_TMA_LOADENS15_INS16_ILi2ELi4ELi3EEES19_NSW_INS5_IJS1A_SG_EEENS5_IJSG_SC_EEEEEEENS4_39AutoVectorizingCopyWithAssumedAlignmentILi128EEENS4_14SM90_TMA_STOREES24_S26_S26_EEEvvEEEEvNT_6ParamsE,"ax",@progbits
	.align	128
.text._ZN7cutlass13device_kernelINS_4gemm6kernel13GemmUniversalIN4cute5tupleIJiiiiEEENS1_10collective13CollectiveMmaINS1_35MainloopSm100TmaUmmaWarpSpecializedILi18ELi2ELi4ENS5_IJNS4_1CILi2EEENSA_ILi1EEESC_EEEEENS5_IJNSA_ILi128EEENSA_ILi64EEESF_EEENS_12float_e4m3_tENS5_IJlSC_lEEESI_SJ_NS4_8TiledMMAINS4_8MMA_AtomIJNS4_10MMA_TraitsINS4_25SM100_MMA_F8F6F4_2x1SM_SSEJSI_SI_fSF_SG_NS4_17integral_constantINS4_4UMMA5MajorELSQ_0EEESR_NSO_INSP_7ScaleInELSS_0EEEST_EEEEEENS4_6LayoutINS5_IJSC_SC_SC_EEENS5_IJNSA_ILi0EEESY_SY_EEEEENS5_IJNS4_10UnderscoreES11_S11_EEEEENS4_18SM100_TMA_2SM_LOADENS4_14ComposedLayoutINS4_7SwizzleILi3ELi4ELi3EEENS4_18smem_ptr_flag_bitsILi8EEENSW_INS5_IJNSA_ILi8EEESF_EEENS5_IJSF_SC_EEEEEEEvNS4_8identityES14_S1E_vS1F_EENS_8epilogue10collective18CollectiveEpilogueINS1H_23Sm100TmaWarpSpecializedILi1ELi1ELi32ELb0ELb0EEEJNS5_IJSG_SG_SF_EEENS5_IJNSW_ISG_SC_EES1N_EEESI_SJ_SI_SJ_NS1H_6fusion15FusionCallbacksIS1L_NS1P_17LinearCombinationISI_fSI_fLNS_15FloatRoundStyleE2EEES1M_S1O_JEEENS4_5SM1004TMEM4LOAD26SM100_TMEM_LOAD_32dp32b32xENS4_13SM90_TMA_LOADENS15_INS16_ILi2ELi4ELi3EEES19_NSW_INS5_IJS1A_SG_EEENS5_IJSG_SC_EEEEEEENS4_39AutoVectorizingCopyWithAssumedAlignmentILi128EEENS4_14SM90_TMA_STOREES24_S26_S26_EEEvvEEEEvNT_6ParamsE:
        .type           _ZN7cutlass13device_kernelINS_4gemm6kernel13GemmUniversalIN4cute5tupleIJiiiiEEENS1_10collective13CollectiveMmaINS1_35MainloopSm100TmaUmmaWarpSpecializedILi18ELi2ELi4ENS5_IJNS4_1CILi2EEENSA_ILi1EEESC_EEEEENS5_IJNSA_ILi128EEENSA_ILi64EEESF_EEENS_12float_e4m3_tENS5_IJlSC_lEEESI_SJ_NS4_8TiledMMAINS4_8MMA_AtomIJNS4_10MMA_TraitsINS4_25SM100_MMA_F8F6F4_2x1SM_SSEJSI_SI_fSF_SG_NS4_17integral_constantINS4_4UMMA5MajorELSQ_0EEESR_NSO_INSP_7ScaleInELSS_0EEEST_EEEEEENS4_6LayoutINS5_IJSC_SC_SC_EEENS5_IJNSA_ILi0EEESY_SY_EEEEENS5_IJNS4_10UnderscoreES11_S11_EEEEENS4_18SM100_TMA_2SM_LOADENS4_14ComposedLayoutINS4_7SwizzleILi3ELi4ELi3EEENS4_18smem_ptr_flag_bitsILi8EEENSW_INS5_IJNSA_ILi8EEESF_EEENS5_IJSF_SC_EEEEEEEvNS4_8identityES14_S1E_vS1F_EENS_8epilogue10collective18CollectiveEpilogueINS1H_23Sm100TmaWarpSpecializedILi1ELi1ELi32ELb0ELb0EEEJNS5_IJSG_SG_SF_EEENS5_IJNSW_ISG_SC_EES1N_EEESI_SJ_SI_SJ_NS1H_6fusion15FusionCallbacksIS1L_NS1P_17LinearCombinationISI_fSI_fLNS_15FloatRoundStyleE2EEES1M_S1O_JEEENS4_5SM1004TMEM4LOAD26SM100_TMEM_LOAD_32dp32b32xENS4_13SM90_TMA_LOADENS15_INS16_ILi2ELi4ELi3EEES19_NSW_INS5_IJS1A_SG_EEENS5_IJSG_SC_EEEEEEENS4_39AutoVectorizingCopyWithAssumedAlignmentILi128EEENS4_14SM90_TMA_STOREES24_S26_S26_EEEvvEEEEvNT_6ParamsE,@function
        .size           _ZN7cutlass13device_kernelINS_4gemm6kernel13GemmUniversalIN4cute5tupleIJiiiiEEENS1_10collective13CollectiveMmaINS1_35MainloopSm100TmaUmmaWarpSpecializedILi18ELi2ELi4ENS5_IJNS4_1CILi2EEENSA_ILi1EEESC_EEEEENS5_IJNSA_ILi128EEENSA_ILi64EEESF_EEENS_12float_e4m3_tENS5_IJlSC_lEEESI_SJ_NS4_8TiledMMAINS4_8MMA_AtomIJNS4_10MMA_TraitsINS4_25SM100_MMA_F8F6F4_2x1SM_SSEJSI_SI_fSF_SG_NS4_17integral_constantINS4_4UMMA5MajorELSQ_0EEESR_NSO_INSP_7ScaleInELSS_0EEEST_EEEEEENS4_6LayoutINS5_IJSC_SC_SC_EEENS5_IJNSA_ILi0EEESY_SY_EEEEENS5_IJNS4_10UnderscoreES11_S11_EEEEENS4_18SM100_TMA_2SM_LOADENS4_14ComposedLayoutINS4_7SwizzleILi3ELi4ELi3EEENS4_18smem_ptr_flag_bitsILi8EEENSW_INS5_IJNSA_ILi8EEESF_EEENS5_IJSF_SC_EEEEEEEvNS4_8identityES14_S1E_vS1F_EENS_8epilogue10collective18CollectiveEpilogueINS1H_23Sm100TmaWarpSpecializedILi1ELi1ELi32ELb0ELb0EEEJNS5_IJSG_SG_SF_EEENS5_IJNSW_ISG_SC_EES1N_EEESI_SJ_SI_SJ_NS1H_6fusion15FusionCallbacksIS1L_NS1P_17LinearCombinationISI_fSI_fLNS_15FloatRoundStyleE2EEES1M_S1O_JEEENS4_5SM1004TMEM4LOAD26SM100_TMEM_LOAD_32dp32b32xENS4_13SM90_TMA_LOADENS15_INS16_ILi2ELi4ELi3EEES19_NSW_INS5_IJS1A_SG_EEENS5_IJSG_SC_EEEEEEENS4_39AutoVectorizingCopyWithAssumedAlignmentILi128EEENS4_14SM90_TMA_STOREES24_S26_S26_EEEvvEEEEvNT_6ParamsE,(.L_x_192 - _ZN7cutlass13device_kernelINS_4gemm6kernel13GemmUniversalIN4cute5tupleIJiiiiEEENS1_10collective13CollectiveMmaINS1_35MainloopSm100TmaUmmaWarpSpecializedILi18ELi2ELi4ENS5_IJNS4_1CILi2EEENSA_ILi1EEESC_EEEEENS5_IJNSA_ILi128EEENSA_ILi64EEESF_EEENS_12float_e4m3_tENS5_IJlSC_lEEESI_SJ_NS4_8TiledMMAINS4_8MMA_AtomIJNS4_10MMA_TraitsINS4_25SM100_MMA_F8F6F4_2x1SM_SSEJSI_SI_fSF_SG_NS4_17integral_constantINS4_4UMMA5MajorELSQ_0EEESR_NSO_INSP_7ScaleInELSS_0EEEST_EEEEEENS4_6LayoutINS5_IJSC_SC_SC_EEENS5_IJNSA_ILi0EEESY_SY_EEEEENS5_IJNS4_10UnderscoreES11_S11_EEEEENS4_18SM100_TMA_2SM_LOADENS4_14ComposedLayoutINS4_7SwizzleILi3ELi4ELi3EEENS4_18smem_ptr_flag_bitsILi8EEENSW_INS5_IJNSA_ILi8EEESF_EEENS5_IJSF_SC_EEEEEEEvNS4_8identityES14_S1E_vS1F_EENS_8epilogue10collective18CollectiveEpilogueINS1H_23Sm100TmaWarpSpecializedILi1ELi1ELi32ELb0ELb0EEEJNS5_IJSG_SG_SF_EEENS5_IJNSW_ISG_SC_EES1N_EEESI_SJ_SI_SJ_NS1H_6fusion15FusionCallbacksIS1L_NS1P_17LinearCombinationISI_fSI_fLNS_15FloatRoundStyleE2EEES1M_S1O_JEEENS4_5SM1004TMEM4LOAD26SM100_TMEM_LOAD_32dp32b32xENS4_13SM90_TMA_LOADENS15_INS16_ILi2ELi4ELi3EEES19_NSW_INS5_IJS1A_SG_EEENS5_IJSG_SC_EEEEEEENS4_39AutoVectorizingCopyWithAssumedAlignmentILi128EEENS4_14SM90_TMA_STOREES24_S26_S26_EEEvvEEEEvNT_6ParamsE)
        .other          _ZN7cutlass13device_kernelINS_4gemm6kernel13GemmUniversalIN4cute5tupleIJiiiiEEENS1_10collective13CollectiveMmaINS1_35MainloopSm100TmaUmmaWarpSpecializedILi18ELi2ELi4ENS5_IJNS4_1CILi2EEENSA_ILi1EEESC_EEEEENS5_IJNSA_ILi128EEENSA_ILi64EEESF_EEENS_12float_e4m3_tENS5_IJlSC_lEEESI_SJ_NS4_8TiledMMAINS4_8MMA_AtomIJNS4_10MMA_TraitsINS4_25SM100_MMA_F8F6F4_2x1SM_SSEJSI_SI_fSF_SG_NS4_17integral_constantINS4_4UMMA5MajorELSQ_0EEESR_NSO_INSP_7ScaleInELSS_0EEEST_EEEEEENS4_6LayoutINS5_IJSC_SC_SC_EEENS5_IJNSA_ILi0EEESY_SY_EEEEENS5_IJNS4_10UnderscoreES11_S11_EEEEENS4_18SM100_TMA_2SM_LOADENS4_14ComposedLayoutINS4_7SwizzleILi3ELi4ELi3EEENS4_18smem_ptr_flag_bitsILi8EEENSW_INS5_IJNSA_ILi8EEESF_EEENS5_IJSF_SC_EEEEEEEvNS4_8identityES14_S1E_vS1F_EENS_8epilogue10collective18CollectiveEpilogueINS1H_23Sm100TmaWarpSpecializedILi1ELi1ELi32ELb0ELb0EEEJNS5_IJSG_SG_SF_EEENS5_IJNSW_ISG_SC_EES1N_EEESI_SJ_SI_SJ_NS1H_6fusion15FusionCallbacksIS1L_NS1P_17LinearCombinationISI_fSI_fLNS_15FloatRoundStyleE2EEES1M_S1O_JEEENS4_5SM1004TMEM4LOAD26SM100_TMEM_LOAD_32dp32b32xENS4_13SM90_TMA_LOADENS15_INS16_ILi2ELi4ELi3EEES19_NSW_INS5_IJS1A_SG_EEENS5_IJSG_SC_EEEEEEENS4_39AutoVectorizingCopyWithAssumedAlignmentILi128EEENS4_14SM90_TMA_STOREES24_S26_S26_EEEvvEEEEvNT_6ParamsE,@"STO_CUDA_ENTRY STV_DEFAULT"
_ZN7cutlass13device_kernelINS_4gemm6kernel13GemmUniversalIN4cute5tupleIJiiiiEEENS1_10collective13CollectiveMmaINS1_35MainloopSm100TmaUmmaWarpSpecializedILi18ELi2ELi4ENS5_IJNS4_1CILi2EEENSA_ILi1EEESC_EEEEENS5_IJNSA_ILi128EEENSA_ILi64EEESF_EEENS_12float_e4m3_tENS5_IJlSC_lEEESI_SJ_NS4_8TiledMMAINS4_8MMA_AtomIJNS4_10MMA_TraitsINS4_25SM100_MMA_F8F6F4_2x1SM_SSEJSI_SI_fSF_SG_NS4_17integral_constantINS4_4UMMA5MajorELSQ_0EEESR_NSO_INSP_7ScaleInELSS_0EEEST_EEEEEENS4_6LayoutINS5_IJSC_SC_SC_EEENS5_IJNSA_ILi0EEESY_SY_EEEEENS5_IJNS4_10UnderscoreES11_S11_EEEEENS4_18SM100_TMA_2SM_LOADENS4_14ComposedLayoutINS4_7SwizzleILi3ELi4ELi3EEENS4_18smem_ptr_flag_bitsILi8EEENSW_INS5_IJNSA_ILi8EEESF_EEENS5_IJSF_SC_EEEEEEEvNS4_8identityES14_S1E_vS1F_EENS_8epilogue10collective18CollectiveEpilogueINS1H_23Sm100TmaWarpSpecializedILi1ELi1ELi32ELb0ELb0EEEJNS5_IJSG_SG_SF_EEENS5_IJNSW_ISG_SC_EES1N_EEESI_SJ_SI_SJ_NS1H_6fusion15FusionCallbacksIS1L_NS1P_17LinearCombinationISI_fSI_fLNS_15FloatRoundStyleE2EEES1M_S1O_JEEENS4_5SM1004TMEM4LOAD26SM100_TMEM_LOAD_32dp32b32xENS4_13SM90_TMA_LOADENS15_INS16_ILi2ELi4ELi3EEES19_NSW_INS5_IJS1A_SG_EEENS5_IJSG_SC_EEEEEEENS4_39AutoVectorizingCopyWithAssumedAlignmentILi128EEENS4_14SM90_TMA_STOREES24_S26_S26_EEEvvEEEEvNT_6ParamsE:
[----:B------:R-:W1:Y:S01]  /*0000*/  LDC R1, c[0x0][0x37c] ;  /* 0x0000df00ff017b82 */ /* 0x000e620000000800 */
[----:B------:R-:W2:Y:S01]  /*0010*/  S2R R103, SR_TID.X ;  /* 0x0000000000677919 */ /* 0x000ea20000002100 */
[----:B------:R-:W3:Y:S06]  /*0020*/  LDCU.64 UR6, c[0x0][0x890] ;  /* 0x00011200ff0677ac */ /* 0x000eec0008000a00 */
[----:B------:R-:W4:Y:S01]  /*0030*/  S2UR UR37, SR_CgaCtaId ;  /* 0x00000000002579c3 */ /* 0x000f220000008800 */
[----:B------:R-:W-:Y:S02]  /*0040*/  PRMT R95, RZ, 0x7610, R95 ;  /* 0x00007610ff5f7816 */ /* 0x000fe4000000005f */
[----:B------:R-:W-:Y:S01]  /*0050*/  ELECT P1, URZ, PT ;  /* 0x0000000000ff782f */ /* 0x000fe20003820000 */
[----:B------:R-:W1:Y:S01]  /*0060*/  LDCU.64 UR40, c[0x0][0x358] ;  /* 0x00006b00ff2877ac */ /* 0x000e620008000a00 */
[----:B---3--:R-:W-:-:S04]  /*0070*/  UISETP.NE.U32.AND UP0, UPT, UR6, URZ, UPT ;  /* 0x000000ff0600728c */ /* 0x008fc8000bf05070 */
[----:B------:R-:W-:Y:S02]  /*0080*/  UISETP.NE.AND.EX UP0, UPT, UR7, URZ, UPT, UP0 ;  /* 0x000000ff0700728c */ /* 0x000fe4000bf05300 */
[----:B----4-:R-:W-:Y:S02]  /*0090*/  ULOP3.LUT UR5, UR37, 0x1, URZ, 0xc0, !UPT ;  /* 0x0000000125057892 */ /* 0x010fe4000f8ec0ff */
[----:B------:R-:W-:Y:S01]  /*00a0*/  ULOP3.LUT UR4, UR37, 0x1, URZ, 0x3c, !UPT ;  /* 0x0000000125047892 */ /* 0x000fe2000f8e3cff */
[----:B--2---:R-:W-:-:S05]  /*00b0*/  SHF.R.U32.HI R106, RZ, 0x5, R103 ;  /* 0x00000005ff6a7819 */ /* 0x004fca0000011667 */
[----:B------:R-:W2:Y:S02]  /*00c0*/  SHFL.IDX PT, R0, R106, RZ, 0x1f ;  /* 0x00001fff6a007589 */ /* 0x000ea400000e0000 */
[----:B--2---:R-:W-:Y:S01]  /*00d0*/  R2UR UR10, R0 ;  /* 0x00000000000a72ca */ /* 0x004fe200000e0000 */
[----:B-1----:R-:W-:-:S14]  /*00e0*/  BRA.U UP0, `(.L_x_0) ;  /* 0x00000001002c7547 */ /* 0x002fdc000b800000 */
[----:B------:R-:W1:Y:S02]  /*00f0*/  LDCU.64 UR8, c[0x0][0x888] ;  /* 0x00011100ff0877ac */ /* 0x000e640008000a00 */
[----:B-1----:R-:W-:-:S04]  /*0100*/  UISETP.NE.U32.AND UP0, UPT, UR8, URZ, UPT ;  /* 0x000000ff0800728c */ /* 0x002fc8000bf05070 */
[----:B------:R-:W-:-:S09]  /*0110*/  UISETP.NE.AND.EX UP0, UPT, UR9, URZ, UPT, UP0 ;  /* 0x000000ff0900728c */ /* 0x000fd2000bf05300 */
[----:B------:R-:W-:Y:S05]  /*0120*/  BRA.U !UP0, `(.L_x_1) ;  /* 0x0000000108107547 */ /* 0x000fea000b800000 */
[----:B------:R-:W1:Y:S02]  /*0130*/  LDC.64 R2, c[0x0][0x888] ;  /* 0x00022200ff027b82 */ /* 0x000e640000000a00 */
[----:B-1----:R1:W5:Y:S01]  /*0140*/  LDG.E R49, desc[UR40][R2.64] ;  /* 0x0000002802317981 */ /* 0x002362000c1e1900 */
[----:B------:R-:W-:Y:S01]  /*0150*/  HFMA2 R95, -RZ, RZ, 0, 5.9604644775390625e-08 ;  /* 0x00000001ff5f7431 */ /* 0x000fe200000001ff */
[----:B------:R-:W-:Y:S05]  /*0160*/  BRA `(.L_x_0) ;  /* 0x00000000000c7947 */ /* 0x000fea0003800000 */
.L_x_1:
[----:B------:R-:W1:Y:S01]  /*0170*/  LDCU UR8, c[0x0][0x880] ;  /* 0x00011000ff0877ac */ /* 0x000e620008000800 */
[----:B------:R-:W-:Y:S01]  /*0180*/  HFMA2 R95, -RZ, RZ, 0, 5.9604644775390625e-08 ;  /* 0x00000001ff5f7431 */ /* 0x000fe200000001ff */
[----:B-1----:R-:W-:-:S07]  /*0190*/  MOV R49, UR8 ;  /* 0x0000000800317c02 */ /* 0x002fce0008000f00 */
.L_x_0:
[----:B------:R-:W2:Y:S02]  /*01a0*/  LDCU.64 UR8, c[0x0][0x8b0] ;  /* 0x00011600ff0877ac */ /* 0x000ea40008000a00 */
[----:B--2---:R-:W-:-:S04]  /*01b0*/  UISETP.NE.U32.AND UP0, UPT, UR8, URZ, UPT ;  /* 0x000000ff0800728c */ /* 0x004fc8000bf05070 */
[----:B------:R-:W-:-:S09]  /*01c0*/  UISETP.NE.AND.EX UP0, UPT, UR9, URZ, UPT, UP0 ;  /* 0x000000ff0900728c */ /* 0x000fd2000bf05300 */
[----:B------:R-:W-:Y:S05]  /*01d0*/  BRA.U UP0, `(.L_x_2) ;  /* 0x0000000100247547 */ /* 0x000fea000b800000 */
[----:B------:R-:W2:Y:S02]  /*01e0*/  LDCU.64 UR8, c[0x0][0x8a8] ;  /* 0x00011500ff0877ac */ /* 0x000ea40008000a00 */
[----:B--2---:R-:W-:-:S04]  /*01f0*/  UISETP.NE.U32.AND UP0, UPT, UR8, URZ, UPT ;  /* 0x000000ff0800728c */ /* 0x004fc8000bf05070 */
[----:B------:R-:W-:-:S09]  /*0200*/  UISETP.NE.AND.EX UP0, UPT, UR9, URZ, UPT, UP0 ;  /* 0x000000ff0900728c */ /* 0x000fd2000bf05300 */
[----:B------:R-:W-:Y:S05]  /*0210*/  BRA.U !UP0, `(.L_x_3) ;  /* 0x00000001080c7547 */ /* 0x000fea000b800000 */
[----:B------:R-:W2:Y:S02]  /*0220*/  LDC.64 R46, c[0x0][0x8a8] ;  /* 0x00022a00ff2e7b82 */ /* 0x000ea40000000a00 */
[----:B--2---:R2:W5:Y:S01]  /*0230*/  LDG.E R46, desc[UR40][R46.64] ;  /* 0x000000282e2e7981 */ /* 0x004562000c1e1900 */
[----:B------:R-:W-:Y:S05]  /*0240*/  BRA `(.L_x_2) ;  /* 0x0000000000087947 */ /* 0x000fea0003800000 */
.L_x_3:
[----:B------:R-:W2:Y:S02]  /*0250*/  LDCU UR8, c[0x0][0x8a0] ;  /* 0x00011400ff0877ac */ /* 0x000ea40008000800 */
[----:B--2---:R-:W-:Y:S02]  /*0260*/  MOV R46, UR8 ;  /* 0x00000008002e7c02 */ /* 0x004fe40008000f00 */
.L_x_2:
[----:B------:R-:W-:Y:S01]  /*0270*/  IMAD.U32 R0, RZ, RZ, UR10 ;  /* 0x0000000aff007e24 */ /* 0x000fe2000f8e00ff */
[----:B------:R-:W-:Y:S04]  /*0280*/  BSSY.RECONVERGENT B0, `(.L_x_4) ;  /* 0x000000c000007945 */ /* 0x000fe80003800200 */
[C---:B------:R-:W-:Y:S02]  /*0290*/  ISETP.NE.OR P2, PT, R0.reuse, 0x1, !P1 ;  /* 0x000000010000780c */ /* 0x040fe40004f45670 */
[----:B------:R-:W-:-:S11]  /*02a0*/  ISETP.NE.OR P0, PT, R0, 0x3, !P1 ;  /* 0x000000030000780c */ /* 0x000fd60004f05670 */
[----:B------:R-:W-:Y:S05]  /*02b0*/  @P2 BRA `(.L_x_5) ;  /* 0x0000000000202947 */ /* 0x000fea0003800000 */
[----:B------:R-:W3:Y:S02]  /*02c0*/  LDCU.64 UR8, c[0x0][0x348] ;  /* 0x00006900ff0877ac */ /* 0x000ee40008000a00 */
[----:B---3--:R-:W-:Y:S02]  /*02d0*/  UIADD3 UR12, UP1, UPT, UR8, 0x80, URZ ;  /* 0x00000080080c7890 */ /* 0x008fe4000ff3e0ff */
[----:B------:R-:W-:Y:S02]  /*02e0*/  UIADD3 UR8, UP0, UPT, UR8, 0x180, URZ ;  /* 0x0000018008087890 */ /* 0x000fe4000ff1e0ff */
[----:B------:R-:W-:Y:S02]  /*02f0*/  UIADD3.X UR13, UPT, UPT, URZ, UR9, URZ, UP1, !UPT ;  /* 0x00000009ff0d7290 */ /* 0x000fe40008ffe4ff */
[----:B------:R-:W-:-:S07]  /*0300*/  UIADD3.X UR9, UPT, UPT, URZ, UR9, URZ, UP0, !UPT ;  /* 0x00000009ff097290 */ /* 0x000fce00087fe4ff */
[----:B------:R3:W-:Y:S02]  /*0310*/  UTMACCTL.PF [UR12] ;  /* 0x000000000c0079b9 */ /* 0x0007e40008040000 */
[----:B------:R3:W-:Y:S02]  /*0320*/  UTMACCTL.PF [UR8] ;  /* 0x00000000080079b9 */ /* 0x0007e40008040000 */
[----:B---3--:R-:W-:Y:S01]  /*0330*/  NOP ;  /* 0x0000000000007918 */ /* 0x008fe20000000000 */
.L_x_5:
[----:B------:R-:W-:Y:S05]  /*0340*/  BSYNC.RECONVERGENT B0 ;  /* 0x0000000000007941 */ /* 0x000fea0003800200 */
.L_x_4:
[----:B------:R-:W-:Y:S04]  /*0350*/  BSSY.RECONVERGENT B0, `(.L_x_6) ;  /* 0x000000a000007945 */ /* 0x000fe80003800200 */
        /* <DEDUP_REMOVED lines=9> */
.L_x_7:
[----:B------:R-:W-:Y:S05]  /*03f0*/  BSYNC.RECONVERGENT B0 ;  /* 0x0000000000007941 */ /* 0x000fea0003800200 */
.L_x_6:
[----:B------:R-:W3:Y:S01]  /*0400*/  LDCU.64 UR8, c[0x0][0x888] ;  /* 0x00011100ff0877ac */ /* 0x000ee20008000a00 */
[----:B------:R-:W-:Y:S02]  /*0410*/  UISETP.EQ.U32.AND UP1, UPT, UR6, URZ, UPT ;  /* 0x000000ff0600728c */ /* 0x000fe4000bf22070 */
[----:B------:R-:W-:Y:S02]  /*0420*/  UPLOP3.LUT UP5, UPT, UPT, UPT, UPT, 0x80, 0x8 ;  /* 0x000000000008789c */ /* 0x000fe40003faf070 */
[----:B---3--:R-:W-:-:S04]  /*0430*/  UISETP.NE.U32.AND UP0, UPT, UR8, URZ, UPT ;  /* 0x000000ff0800728c */ /* 0x008fc8000bf05070 */
[----:B------:R-:W-:-:S04]  /*0440*/  UISETP.NE.AND.EX UP0, UPT, UR9, URZ, UPT, UP0 ;  /* 0x000000ff0900728c */ /* 0x000fc8000bf05300 */
[----:B------:R-:W-:-:S04]  /*0450*/  UISETP.EQ.OR.EX UP2, UPT, UR7, URZ, !UP0, UP1 ;  /* 0x000000ff0700728c */ /* 0x000fc8000c742710 */
[----:B------:R-:W-:-:S05]  /*0460*/  UP2UR UR44, UPR, URZ, 0x4 ;  /* 0x00000004ff2c7883 */ /* 0x000fca0008000000 */
[----:B------:R-:W-:Y:S07]  /*0470*/  BRA.U !UP2, `(.L_x_8) ;  /* 0x000000010a207547 */ /* 0x000fee000b800000 */
[----:B------:R-:W-:Y:S01]  /*0480*/  UISETP.NE.U32.AND UP2, UPT, UR6, URZ, UPT ;  /* 0x000000ff0600728c */ /* 0x000fe2000bf45070 */
[----:B-----5:R-:W-:Y:S01]  /*0490*/  FSETP.NEU.AND P0, PT, R49, RZ, PT ;  /* 0x000000ff3100720b */ /* 0x020fe20003f0d000 */
[----:B------:R-:W-:Y:S02]  /*04a0*/  USEL UR6, URZ, 0xffffffff, UP0 ;  /* 0xffffffffff067887 */ /* 0x000fe40008000000 */
[----:B------:R-:W-:-:S10]  /*04b0*/  UISETP.NE.AND.EX UP2, UPT, UR7, URZ, UPT, UP2 ;  /* 0x000000ff0700728c */ /* 0x000fd4000bf45320 */
[----:B------:R-:W-:Y:S01]  /*04c0*/  VOTEU.ANY UP1, P0 ;  /* 0x0000000000ff7886 */ /* 0x000fe20000020100 */
[----:B------:R-:W-:-:S04]  /*04d0*/  @!UP2 USEL UR6, URZ, 0xffffffff, UP1 ;  /* 0xffffffffff06a887 */ /* 0x000fc80008800000 */
[----:B------:R-:W-:-:S04]  /*04e0*/  ULOP3.LUT UR6, UR6, 0x1, URZ, 0xc0, !UPT ;  /* 0x0000000106067892 */ /* 0x000fc8000f8ec0ff */
[----:B------:R-:W-:-:S11]  /*04f0*/  UISETP.NE.U32.AND UP5, UPT, UR6, 0x1, UPT ;  /* 0x000000010600788c */ /* 0x000fd6000bfa5070 */
.L_x_8:
[----:B------:R-:W3:Y:S01]  /*0500*/  SHFL.IDX PT, R0, R106, RZ, 0x1f ;  /* 0x00001fff6a007589 */ /* 0x000ee200000e0000 */
[----:B------:R-:W-:-:S04]  /*0510*/  UISETP.NE.AND UP1, UPT, UR10, 0x2, UPT ;  /* 0x000000020a00788c */ /* 0x000fc8000bf25270 */
[----:B------:R-:W-:Y:S02]  /*0520*/  UISETP.EQ.AND UP2, UPT, UR5, URZ, !UP1 ;  /* 0x000000ff0500728c */ /* 0x000fe4000cf42270 */
[----:B------:R-:W-:-:S04]  /*0530*/  USEL UR7, URZ, 0x1, UP1 ;  /* 0x00000001ff077887 */ /* 0x000fc80008800000 */
[----:B------:R-:W-:Y:S02]  /*0540*/  PLOP3.LUT P5, PT, P1, PT, UP2, 0x80, 0x8 ;  /* 0x000000000008781c */ /* 0x000fe40000faf028 */
[----:B---3--:R-:W-:-:S13]  /*0550*/  ISETP.NE.AND P0, PT, R0, RZ, PT ;  /* 0x000000ff0000720c */ /* 0x008fda0003f05270 */
[----:B------:R-:W-:Y:S05]  /*0560*/  @P0 BRA `(.L_x_9) ;  /* 0x0000000000c00947 */ /* 0x000fea0003800000 */
[----:B------:R-:W-:Y:S01]  /*0570*/  ELECT P0, URZ, PT ;  /* 0x0000000000ff782f */ /* 0x000fe20003800000 */
[----:B------:R-:W-:-:S12]  /*0580*/  BSSY.RECONVERGENT B0, `(.L_x_9) ;  /* 0x000002e000007945 */ /* 0x000fd80003800200 */
[----:B------:R-:W-:Y:S05]  /*0590*/  @!P0 BRA `(.L_x_10) ;  /* 0x0000000000b08947 */ /* 0x000fea0003800000 */
[----:B------:R-:W-:Y:S01]  /*05a0*/  UMOV UR8, 0x400 ;  /* 0x0000040000087882 */ /* 0x000fe20000000000 */
[----:B------:R-:W-:Y:S01]  /*05b0*/  UMOV UR6, 0x1 ;  /* 0x0000000100067882 */ /* 0x000fe20000000000 */
[----:B------:R-:W-:Y:S02]  /*05c0*/  ULEA UR8, UR37, UR8, 0x18 ;  /* 0x0000000825087291 */ /* 0x000fe4000f8ec0ff */
[----:B------:R-:W-:-:S04]  /*05d0*/  UIADD3 UR12, UPT, UPT, -UR6, 0x100000, URZ ;  /* 0x00100000060c7890 */ /* 0x000fc8000fffe1ff */
[----:B------:R-:W-:Y:S02]  /*05e0*/  USHF.L.U32 UR13, UR12, 0xb, URZ ;  /* 0x0000000b0c0d7899 */ /* 0x000fe400080006ff */
[----:B------:R-:W-:Y:S01]  /*05f0*/  USHF.L.U32 UR12, UR12, 0x1, URZ ;  /* 0x000000010c0c7899 */ /* 0x000fe200080006ff */
[----:B------:R-:W3:Y:S11]  /*0600*/  FENCE.VIEW.ASYNC.S ;  /* 0x00000000000073c6 */ /* 0x000ef60000000000 */
[----:B---3--:R3:W4:Y:S01]  /*0610*/  SYNCS.EXCH.64 URZ, [UR8], UR12 ;  /* 0x0000000c08ff75b2 */ /* 0x0087220008000100 */
[----:B------:R3:W1:Y:S01]  /*0620*/  SYNCS.EXCH.64 URZ, [UR8+0x90], UR12 ;  /* 0x0000900c08ff75b2 */ /* 0x0006620008000100 */
        /* <DEDUP_REMOVED lines=33> */
[----:B------:R3:W1:Y:S02]  /*0840*/  SYNCS.EXCH.64 URZ, [UR8+0x118], UR12 ;  /* 0x0001180c08ff75b2 */ /* 0x0006640008000100 */
[----:B---34-:R-:W-:Y:S01]  /*0850*/  NOP ;  /* 0x0000000000007918 */ /* 0x018fe20000000000 */
.L_x_10:
[----:B------:R-:W-:Y:S05]  /*0860*/  BSYNC.RECONVERGENT B0 ;  /* 0x0000000000007941 */ /* 0x000fea0003800200 */
.L_x_9:
[----:B------:R-:W3:Y:S01]  /*0870*/  SHFL.IDX PT, R0, R106, RZ, 0x1f ;  /* 0x00001fff6a007589 */ /* 0x000ee200000e0000 */
[----:B------:R-:W-:Y:S01]  /*0880*/  NOP ;  /* 0x0000000000007918 */ /* 0x000fe20000000000 */
[----:B---3--:R-:W-:-:S13]  /*0890*/  ISETP.NE.AND P0, PT, R0, 0x1, PT ;  /* 0x000000010000780c */ /* 0x008fda0003f05270 */
[----:B------:R-:W-:Y:S05]  /*08a0*/  @P0 BRA `(.L_x_11) ;  /* 0x00000000003c0947 */ /* 0x000fea0003800000 */
[----:B------:R-:W-:Y:S01]  /*08b0*/  UMOV UR9, 0x400 ;  /* 0x0000040000097882 */ /* 0x000fe20000000000 */
[----:B------:R-:W-:Y:S01]  /*08c0*/  UMOV UR8, 0x20 ;  /* 0x0000002000087882 */ /* 0x000fe20000000000 */
[----:B------:R-:W-:Y:S01]  /*08d0*/  UMOV UR6, 0x80 ;  /* 0x0000008000067882 */ /* 0x000fe20000000000 */
[----:B------:R-:W-:Y:S02]  /*08e0*/  ULEA UR9, UR37, UR9, 0x18 ;  /* 0x0000000925097291 */ /* 0x000fe4000f8ec0ff */
[----:B------:R-:W-:-:S04]  /*08f0*/  UIADD3 UR12, UPT, UPT, -UR8, 0x100000, URZ ;  /* 0x00100000080c7890 */ /* 0x000fc8000fffe1ff */
[----:B------:R-:W-:Y:S02]  /*0900*/  USHF.L.U32 UR13, UR12, 0xb, URZ ;  /* 0x0000000b0c0d7899 */ /* 0x000fe400080006ff */
[----:B------:R-:W-:Y:S02]  /*0910*/  USHF.L.U32 UR12, UR12, 0x1, URZ ;  /* 0x000000010c0c7899 */ /* 0x000fe400080006ff */
[----:B------:R-:W-:-:S04]  /*0920*/  UIADD3 UR14, UPT, UPT, -UR6, 0x100000, URZ ;  /* 0x00100000060e7890 */ /* 0x000fc8000fffe1ff */
[----:B------:R-:W-:Y:S02]  /*0930*/  USHF.L.U32 UR15, UR14, 0xb, URZ ;  /* 0x0000000b0e0f7899 */ /* 0x000fe400080006ff */
[----:B------:R-:W-:Y:S01]  /*0940*/  USHF.L.U32 UR14, UR14, 0x1, URZ ;  /* 0x000000010e0e7899 */ /* 0x000fe200080006ff */
[----:B------:R-:W-:Y:S01]  /*0950*/  ELECT P0, URZ, PT ;  /* 0x0000000000ff782f */ /* 0x000fe20003800000 */
[----:B------:R-:W3:Y:S02]  /*0960*/  FENCE.VIEW.ASYNC.S ;  /* 0x00000000000073c6 */ /* 0x000ee40000000000 */
[----:B---3--:R3:W4:Y:S08]  /*0970*/  SYNCS.EXCH.64 URZ, [UR9+0x120], UR12 ;  /* 0x0001200c09ff75b2 */ /* 0x0087300008000100 */
[----:B------:R3:W1:Y:S01]  /*0980*/  SYNCS.EXCH.64 URZ, [UR9+0x128], UR14 ;  /* 0x0001280e09ff75b2 */ /* 0x0006620008000100 */
[----:B------:R-:W-:Y:S01]  /*0990*/  NOP ;  /* 0x0000000000007918 */ /* 0x000fe20000000000 */
.L_x_11:
[----:B------:R-:W2:Y:S01]  /*09a0*/  SHFL.IDX PT, R0, R106, RZ, 0x1f ;  /* 0x00001fff6a007589 */ /* 0x000ea200000e0000 */
[----:B------:R-:W-:Y:S01]  /*09b0*/  NOP ;  /* 0x0000000000007918 */ /* 0x000fe20000000000 */
[----:B--2---:R-:W-:-:S13]  /*09c0*/  ISETP.NE.AND P0, PT, R0, 0x3, PT ;  /* 0x000000030000780c */ /* 0x004fda0003f05270 */
[----:B------:R-:W-:Y:S05]  /*09d0*/  @P0 BRA `(.L_x_12) ;  /* 0x00000000002c0947 */ /* 0x000fea0003800000 */
[----:B------:R-:W-:Y:S01]  /*09e0*/  UMOV UR8, 0x400 ;  /* 0x0000040000087882 */ /* 0x000fe20000000000 */
[----:B------:R-:W-:Y:S01]  /*09f0*/  UMOV UR6, 0x20 ;  /* 0x0000002000067882 */ /* 0x000fe20000000000 */
[----:B------:R-:W-:Y:S02]  /*0a00*/  ULEA UR8, UR37, UR8, 0x18 ;  /* 0x0000000825087291 */ /* 0x000fe4000f8ec0ff */
[----:B---3--:R-:W-:-:S04]  /*0a10*/  UIADD3 UR12, UPT, UPT, -UR6, 0x100000, URZ ;  /* 0x00100000060c7890 */ /* 0x008fc8000fffe1ff */
[----:B------:R-:W-:Y:S02]  /*0a20*/  USHF.L.U32 UR13, UR12, 0xb, URZ ;  /* 0x0000000b0c0d7899 */ /* 0x000fe400080006ff */
[----:B------:R-:W-:Y:S01]  /*0a30*/  USHF.L.U32 UR12, UR12, 0x1, URZ ;  /* 0x000000010c0c7899 */ /* 0x000fe200080006ff */
[----:B------:R-:W-:Y:S01]  /*0a40*/  ELECT P0, URZ, PT ;  /* 0x0000000000ff782f */ /* 0x000fe20003800000 */
[----:B------:R-:W2:Y:S10]  /*0a50*/  FENCE.VIEW.ASYNC.S ;  /* 0x00000000000073c6 */ /* 0x000eb40000000000 */
[----:B--2---:R2:W3:Y:S01]  /*0a60*/  SYNCS.EXCH.64 URZ, [UR8+0x130], UR12 ;  /* 0x0001300c08ff75b2 */ /* 0x0044e20008000100 */
[----:B------:R2:W1:Y:S01]  /*0a70*/  SYNCS.EXCH.64 URZ, [UR8+0x138], UR12 ;  /* 0x0001380c08ff75b2 */ /* 0x0004620008000100 */
[----:B------:R-:W-:Y:S01]  /*0a80*/  NOP ;  /* 0x0000000000007918 */ /* 0x000fe20000000000 */
.L_x_12:
[----:B------:R-:W4:Y:S01]  /*0a90*/  SHFL.IDX PT, R0, R106, RZ, 0x1f ;  /* 0x00001fff6a007589 */ /* 0x000f2200000e0000 */
[----:B------:R-:W-:Y:S01]  /*0aa0*/  NOP ;  /* 0x0000000000007918 */ /* 0x000fe20000000000 */
[----:B----4-:R-:W-:-:S13]  /*0ab0*/  ISETP.NE.AND P0, PT, R0, 0x4, PT ;  /* 0x000000040000780c */ /* 0x010fda0003f05270 */
[----:B------:R-:W-:Y:S05]  /*0ac0*/  @P0 BRA `(.L_x_13) ;  /* 0x0000000000480947 */ /* 0x000fea0003800000 */
[----:B---3--:R-:W-:Y:S01]  /*0ad0*/  UMOV UR9, 0x1e0 ;  /* 0x000001e000097882 */ /* 0x008fe20000000000 */
[----:B--2---:R-:W-:Y:S01]  /*0ae0*/  UMOV UR8, 0x400 ;  /* 0x0000040000087882 */ /* 0x004fe20000000000 */
[----:B------:R-:W-:Y:S01]  /*0af0*/  USEL UR9, UR9, 0x1a0, UP5 ;  /* 0x000001a009097887 */ /* 0x000fe2000a800000 */
        /* <DEDUP_REMOVED lines=9> */
[----:B------:R-:W2:Y:S02]  /*0b90*/  FENCE.VIEW.ASYNC.S ;  /* 0x00000000000073c6 */ /* 0x000ea40000000000 */
[----:B--2---:R4:W2:Y:S08]  /*0ba0*/  SYNCS.EXCH.64 URZ, [UR8+0x140], UR12 ;  /* 0x0001400c08ff75b2 */ /* 0x0048b00008000100 */
[----:B------:R4:W3:Y:S01]  /*0bb0*/  SYNCS.EXCH.64 URZ, [UR8+0x150], UR14 ;  /* 0x0001500e08ff75b2 */ /* 0x0008e20008000100 */
[----:B------:R4:W1:Y:S01]  /*0bc0*/  SYNCS.EXCH.64 URZ, [UR8+0x148], UR12 ;  /* 0x0001480c08ff75b2 */ /* 0x0008620008000100 */
[----:B------:R4:W1:Y:S02]  /*0bd0*/  SYNCS.EXCH.64 URZ, [UR8+0x158], UR14 ;  /* 0x0001580e08ff75b2 */ /* 0x0008640008000100 */
[----:B----4-:R-:W-:Y:S01]  /*0be0*/  NOP ;  /* 0x0000000000007918 */ /* 0x010fe20000000000 */
.L_x_13:
[----:B------:R-:W4:Y:S01]  /*0bf0*/  SHFL.IDX PT, R0, R106, RZ, 0x1f ;  /* 0x00001fff6a007589 */ /* 0x000f2200000e0000 */
[----:B------:R-:W-:Y:S01]  /*0c00*/  NOP ;  /* 0x0000000000007918 */ /* 0x000fe20000000000 */
[----:B----4-:R-:W-:-:S13]  /*0c10*/  ISETP.NE.AND P0, PT, R0, 0x5, PT ;  /* 0x000000050000780c */ /* 0x010fda0003f05270 */
[----:B------:R-:W-:Y:S05]  /*0c20*/  @P0 BRA `(.L_x_14) ;  /* 0x0000000000540947 */ /* 0x000fea0003800000 */
[----:B---3--:R-:W-:Y:S01]  /*0c30*/  UMOV UR9, 0x400 ;  /* 0x0000040000097882 */ /* 0x008fe20000000000 */
[----:B--2---:R-:W-:Y:S01]  /*0c40*/  UMOV UR8, 0x1 ;  /* 0x0000000100087882 */ /* 0x004fe20000000000 */
        /* <DEDUP_REMOVED lines=13> */
[----:B------:R4:W1:Y:S01]  /*0d20*/  SYNCS.EXCH.64 URZ, [UR9+0x188], UR14 ;  /* 0x0001880e09ff75b2 */ /* 0x0008620008000100 */
[----:B------:R4:W1:Y:S01]  /*0d30*/  SYNCS.EXCH.64 URZ, [UR9+0x170], UR12 ;  /* 0x0001700c09ff75b2 */ /* 0x0008620008000100 */
[----:B------:R4:W1:Y:S01]  /*0d40*/  SYNCS.EXCH.64 URZ, [UR9+0x190], UR14 ;  /* 0x0001900e09ff75b2 */ /* 0x0008620008000100 */
[----:B------:R4:W1:Y:S01]  /*0d50*/  SYNCS.EXCH.64 URZ, [UR9+0x178], UR12 ;  /* 0x0001780c09ff75b2 */ /* 0x0008620008000100 */
[----:B------:R4:W1:Y:S02]  /*0d60*/  SYNCS.EXCH.64 URZ, [UR9+0x198], UR14 ;  /* 0x0001980e09ff75b2 */ /* 0x0008640008000100 */
[----:B----4-:R-:W-:Y:S01]  /*0d70*/  NOP ;  /* 0x0000000000007918 */ /* 0x010fe20000000000 */
.L_x_14:
[----:B------:R-:W4:Y:S01]  /*0d80*/  SHFL.IDX PT, R0, R106, RZ, 0x1f ;  /* 0x00001fff6a007589 */ /* 0x000f2200000e0000 */
[----:B------:R-:W-:Y:S01]  /*0d90*/  ISETP.NE.OR P1, PT, RZ, UR10, !P1 ;  /* 0x0000000aff007c0c */ /* 0x000fe2000cf25670 */
[----:B------:R-:W-:Y:S01]  /*0da0*/  NOP ;  /* 0x0000000000007918 */ /* 0x000fe20000000000 */
[----:B----4-:R-:W-:-:S13]  /*0db0*/  ISETP.NE.AND P0, PT, R0, 0x3, PT ;  /* 0x000000030000780c */ /* 0x010fda0003f05270 */
[----:B------:R-:W-:Y:S05]  /*0dc0*/  @P0 BRA `(.L_x_15) ;  /* 0x0000000000340947 */ /* 0x000fea0003800000 */
[----:B--2---:R-:W-:Y:S01]  /*0dd0*/  UMOV UR8, 0x400 ;  /* 0x0000040000087882 */ /* 0x004fe20000000000 */
[----:B------:R-:W-:Y:S01]  /*0de0*/  UMOV UR6, 0x20 ;  /* 0x0000002000067882 */ /* 0x000fe20000000000 */
[----:B------:R-:W-:Y:S02]  /*0df0*/  ULEA UR8, UR37, UR8, 0x18 ;  /* 0x0000000825087291 */ /* 0x000fe4000f8ec0ff */
[----:B---3--:R-:W-:-:S04]  /*0e00*/  UIADD3 UR12, UPT, UPT, -UR6, 0x100000, URZ ;  /* 0x00100000060c7890 */ /* 0x008fc8000fffe1ff */
[----:B------:R-:W-:Y:S02]  /*0e10*/  USHF.L.U32 UR13, UR12, 0xb, URZ ;  /* 0x0000000b0c0d7899 */ /* 0x000fe400080006ff */
[----:B------:R-:W-:Y:S01]  /*0e20*/  USHF.L.U32 UR12, UR12, 0x1, URZ ;  /* 0x000000010c0c7899 */ /* 0x000fe200080006ff */
[----:B------:R-:W-:Y:S01]  /*0e30*/  ELECT P0, URZ, PT ;  /* 0x0000000000ff782f */ /* 0x000fe20003800000 */
[----:B------:R-:W2:Y:S10]  /*0e40*/  FENCE.VIEW.ASYNC.S ;  /* 0x00000000000073c6 */ /* 0x000eb40000000000 */
[----:B--2---:R4:W2:Y:S01]  /*0e50*/  SYNCS.EXCH.64 URZ, [UR8+0x1a0], UR12 ;  /* 0x0001a00c08ff75b2 */ /* 0x0048a20008000100 */
[----:B------:R4:W3:Y:S01]  /*0e60*/  SYNCS.EXCH.64 URZ, [UR8+0x1b0], UR12 ;  /* 0x0001b00c08ff75b2 */ /* 0x0008e20008000100 */
[----:B------:R4:W1:Y:S01]  /*0e70*/  SYNCS.EXCH.64 URZ, [UR8+0x1a8], UR12 ;  /* 0x0001a80c08ff75b2 */ /* 0x0008620008000100 */
[----:B------:R4:W1:Y:S02]  /*0e80*/  SYNCS.EXCH.64 URZ, [UR8+0x1b8], UR12 ;  /* 0x0001b80c08ff75b2 */ /* 0x0008640008000100 */
[----:B----4-:R-:W-:Y:S01]  /*0e90*/  NOP ;  /* 0x0000000000007918 */ /* 0x010fe20000000000 */
.L_x_15:
[----:B------:R-:W-:Y:S01]  /*0ea0*/  VOTEU.ALL UP1, P1 ;  /* 0x0000000000ff7886 */ /* 0x000fe20000820000 */
[----:B--2---:R-:W2:Y:S01]  /*0eb0*/  LDCU UR8, c[0x0][0x36c] ;  /* 0x00006d80ff0877ac */ /* 0x004ea20008000800 */
[----:B------:R-:W-:Y:S01]  /*0ec0*/  NOP ;  /* 0x0000000000007918 */ /* 0x000fe20000000000 */
[----:B------:R-:W-:Y:S01]  /*0ed0*/  LOP3.LUT R10, R103, 0x1f, RZ, 0xc0, !PT ;  /* 0x0000001f670a7812 */ /* 0x000fe200078ec0ff */
[----:B---3--:R-:W-:Y:S01]  /*0ee0*/  UMOV UR12, 0x20 ;  /* 0x00000020000c7882 */ /* 0x008fe20000000000 */
[----:B------:R-:W-:Y:S01]  /*0ef0*/  @!UP1 UMOV UR6, 0x400 ;  /* 0x0000040000069882 */ /* 0x000fe20000000000 */
[----:B------:R-:W-:-:S04]  /*0f00*/  @!UP1 UIADD3 UR12, UPT, UPT, -UR12, 0x100000, URZ ;  /* 0x001000000c0c9890 */ /* 0x000fc8000fffe1ff */
[----:B------:R-:W-:Y:S02]  /*0f10*/  @!UP1 USHF.L.U32 UR13, UR12, 0xb, URZ ;  /* 0x0000000b0c0d9899 */ /* 0x000fe400080006ff */
[----:B------:R-:W-:Y:S02]  /*0f20*/  @!UP1 USHF.L.U32 UR12, UR12, 0x1, URZ ;  /* 0x000000010c0c9899 */ /* 0x000fe400080006ff */
[----:B------:R-:W-:Y:S01]  /*0f30*/  @!UP1 ULEA UR6, UR37, UR6, 0x18 ;  /* 0x0000000625069291 */ /* 0x000fe2000f8ec0ff */
[----:B------:R-:W-:Y:S01]  /*0f40*/  VOTEU.ALL UP1, P1 ;  /* 0x0000000000ff7886 */ /* 0x000fe20000820000 */
[----:B------:R-:W-:Y:S01]  /*0f50*/  UISETP.NE.AND UP4, UPT, UR10, URZ, UPT ;  /* 0x000000ff0a00728c */ /* 0x000fe2000bf85270 */
[----:B------:R-:W3:Y:S09]  /*0f60*/  FENCE.VIEW.ASYNC.S ;  /* 0x00000000000073c6 */ /* 0x000ef20000000000 */
[----:B---3--:R3:W4:Y:S01]  /*0f70*/  @!UP1 SYNCS.EXCH.64 URZ, [UR6+0x1c0], UR12 ;  /* 0x0001c00c06ff95b2 */ /* 0x0087220008000100 */
[----:B--2---:R-:W-:-:S09]  /*0f80*/  UISETP.EQ.U32.AND UP1, UPT, UR8, 0x1, UPT ;  /* 0x000000010800788c */ /* 0x004fd2000bf22070 */
[----:B------:R-:W-:Y:S05]  /*0f90*/  BRA.U !UP1, `(.L_x_16) ;  /* 0x0000000109087547 */ /* 0x000fea000b800000 */
[----:B-1--4-:R-:W-:Y:S01]  /*0fa0*/  UCGABAR_ARV ;  /* 0x00000000000079c7 */ /* 0x012fe20008000000 */
[----:B------:R-:W-:Y:S05]  /*0fb0*/  BRA `(.L_x_17) ;  /* 0x0000000000047947 */ /* 0x000fea0003800000 */
.L_x_16:
[----:B-1--4-:R-:W-:Y:S01]  /*0fc0*/  NOP ;  /* 0x0000000000007918 */ /* 0x012fe20000000000 */
.L_x_17:
[----:B------:R-:W1:Y:S01]  /*0fd0*/  S2R R94, SR_CTAID.Y ;  /* 0x00000000005e7919 */ /* 0x000e620000002600 */
[----:B------:R-:W-:-:S05]  /*0fe0*/  CS2R.32 R93, SR_CgaSize ;  /* 0x00000000005d7805 */ /* 0x000fca0000008a00 */
[----:B------:R-:W-:-:S05]  /*0ff0*/  IMAD R93, R93, -0xa0, RZ ;  /* 0xffffff605d5d7824 */ /* 0x000fca00078e02ff */
[----:B---3--:R-:W-:-:S14]  /*1000*/  R2UR UR6, R93 ;  /* 0x000000005d0672ca */ /* 0x008fdc00000e0000 */
[----:B------:R-:W2:Y:S01]  /*1010*/  LDCU UR6, c[0x0][UR6+0x2b4] ;  /* 0x00005680060677ac */ /* 0x000ea20008000800 */
[----:B------:R-:W-:-:S05]  /*1020*/  CS2R.32 R0, SR_CgaSize ;  /* 0x0000000000007805 */ /* 0x000fca0000008a00 */
[----:B------:R-:W-:-:S06]  /*1030*/  IMAD R0, R0, -0xa0, RZ ;  /* 0xffffff6000007824 */ /* 0x000fcc00078e02ff */
[----:B------:R-:W3:Y:S01]  /*1040*/  LDC R0, c[0x0][R0+0x2a4] ;  /* 0x0000a90000007b82 */ /* 0x000ee20000000800 */
[----:B------:R-:W-:Y:S01]  /*1050*/  PRMT R8, RZ, 0x7610, R8 ;  /* 0x00007610ff087816 */ /* 0x000fe20000000008 */
[----:B------:R-:W4:Y:S01]  /*1060*/  S2R R11, SR_CTAID.X ;  /* 0x00000000000b7919 */ /* 0x000f220000002500 */
[----:B------:R-:W-:-:S05]  /*1070*/  CS2R.32 R93, SR_CgaSize ;  /* 0x00000000005d7805 */ /* 0x000fca0000008a00 */
[----:B------:R-:W-:-:S05]  /*1080*/  IMAD R93, R93, -0xa0, RZ ;  /* 0xffffff605d5d7824 */ /* 0x000fca00078e02ff */
[----:B------:R-:W-:-:S14]  /*1090*/  R2UR UR8, R93 ;  /* 0x000000005d0872ca */ /* 0x000fdc00000e0000 */
[----:B------:R-:W3:Y:S01]  /*10a0*/  LDCU UR8, c[0x0][UR8+0x2b0] ;  /* 0x00005600080877ac */ /* 0x000ee20008000800 */
[----:B------:R-:W-:Y:S01]  /*10b0*/  UISETP.NE.AND UP2, UPT, UR10, 0x2, UPT ;  /* 0x000000020a00788c */ /* 0x000fe2000bf45270 */
[----:B------:R-:W2:Y:S01]  /*10c0*/  LDC R9, c[0x0][0xb24] ;  /* 0x0002c900ff097b82 */ /* 0x000ea20000000800 */
[----:B------:R-:W-:-:S05]  /*10d0*/  CS2R.32 R2, SR_CgaSize ;  /* 0x0000000000027805 */ /* 0x000fca0000008a00 */
[----:B------:R-:W-:-:S06]  /*10e0*/  IMAD R2, R2, -0xa0, RZ ;  /* 0xffffff6002027824 */ /* 0x000fcc00078e02ff */
[----:B------:R-:W3:Y:S08]  /*10f0*/  LDC R2, c[0x0][R2+0x2a0] ;  /* 0x0000a80002027b82 */ /* 0x000ef00000000800 */
[----:B------:R-:W3:Y:S01]  /*1100*/  LDC R40, c[0x0][0xb24] ;  /* 0x0002c900ff287b82 */ /* 0x000ee20000000800 */
[----:B-1----:R-:W-:-:S07]  /*1110*/  I2FP.F32.U32 R3, R94 ;  /* 0x0000005e00037245 */ /* 0x002fce0000201000 */
[----:B------:R-:W1:Y:S01]  /*1120*/  S2UR UR36, SR_CTAID.Z ;  /* 0x00000000002479c3 */ /* 0x000e620000002700 */
[----:B--2---:R-:W-:Y:S01]  /*1130*/  ISETP.GE.AND P0, PT, R9, 0x1, PT ;  /* 0x000000010900780c */ /* 0x004fe20003f06270 */
[----:B----4-:R-:W-:Y:S01]  /*1140*/  IMAD.MOV.U32 R93, RZ, RZ, R11 ;  /* 0x000000ffff5d7224 */ /* 0x010fe200078e000b */
[----:B------:R-:W-:Y:S01]  /*1150*/  I2FP.F32.U32 R4, R11 ;  /* 0x0000000b00047245 */ /* 0x000fe20000201000 */
[----:B------:R-:W-:Y:S01]  /*1160*/  FMUL R3, R3, UR6 ;  /* 0x0000000603037c20 */ /* 0x000fe20008400000 */
[----:B------:R-:W2:Y:S03]  /*1170*/  LDCU UR6, c[0x0][0xb30] ;  /* 0x00016600ff0677ac */ /* 0x000ea60008000800 */
[----:B---3--:R-:W-:Y:S01]  /*1180*/  FMUL R4, R4, UR8 ;  /* 0x0000000804047c20 */ /* 0x008fe20008400000 */
[----:B------:R-:W3:Y:S08]  /*1190*/  F2I.U32.TRUNC.NTZ R81, R3 ;  /* 0x0000000300517305 */ /* 0x000ef0000020f000 */
[----:B------:R-:W4:Y:S01]  /*11a0*/  F2I.U32.TRUNC.NTZ R92, R4 ;  /* 0x00000004005c7305 */ /* 0x000f22000020f000 */
[----:B--2---:R-:W-:Y:S01]  /*11b0*/  UISETP.NE.AND UP3, UPT, UR6, 0x1, UPT ;  /* 0x000000010600788c */ /* 0x004fe2000bf65270 */
[----:B---3--:R-:W-:-:S05]  /*11c0*/  IADD3 R81, PT, PT, -R81, RZ, RZ ;  /* 0x000000ff51517210 */ /* 0x008fca0007ffe1ff */
[----:B------:R-:W-:Y:S01]  /*11d0*/  IMAD R81, R0, R81, R94 ;  /* 0x0000005100517224 */ /* 0x000fe200078e025e */
[----:B------:R-:W-:Y:S01]  /*11e0*/  PRMT R0, RZ, 0x7610, R0 ;  /* 0x00007610ff007816 */ /* 0x000fe20000000000 */
[----:B----4-:R-:W-:-:S04]  /*11f0*/  IMAD.MOV R92, RZ, RZ, -R92 ;  /* 0x000000ffff5c7224 */ /* 0x010fc800078e0a5c */
[----:B------:R-:W-:Y:S01]  /*1200*/  IMAD R92, R2, R92, R11 ;  /* 0x0000005c025c7224 */ /* 0x000fe200078e020b */
[----:B-1----:R-:W-:Y:S06]  /*1210*/  BRA.U UP4, `(.L_x_18) ;  /* 0x0000000104247547 */ /* 0x002fec000b800000 */
[----:B------:R-:W-:Y:S01]  /*1220*/  ISETP.NE.AND P1, PT, R81, RZ, PT ;  /* 0x000000ff5100720c */ /* 0x000fe20003f25270 */
[----:B------:R-:W-:Y:S01]  /*1230*/  IMAD.MOV.U32 R0, RZ, RZ, 0x3 ;  /* 0x00000003ff007424 */ /* 0x000fe200078e00ff */
[C---:B------:R-:W-:Y:S02]  /*1240*/  LOP3.LUT R3, R92.reuse, 0xfffffffe, RZ, 0xc0, !PT ;  /* 0xfffffffe5c037812 */ /* 0x040fe400078ec0ff */
[----:B------:R-:W-:Y:S02]  /*1250*/  ISETP.LT.U32.OR P1, PT, R92, 0x2, !P1 ;  /* 0x000000025c00780c */ /* 0x000fe40004f21470 */
[----:B------:R-:W-:Y:S02]  /*1260*/  SHF.L.U32 R0, R0, R3, RZ ;  /* 0x0000000300007219 */ /* 0x000fe400000006ff */
[----:B------:R-:W-:Y:S02]  /*1270*/  SEL R5, RZ, 0x1, !P1 ;  /* 0x00000001ff057807 */ /* 0x000fe40004800000 */
[----:B------:R-:W-:-:S05]  /*1280*/  SEL R2, RZ, 0x2, !P1 ;  /* 0x00000002ff027807 */ /* 0x000fca0004800000 */
[----:B------:R-:W-:-:S05]  /*1290*/  IMAD.IADD R2, R5, 0x1, R2 ;  /* 0x0000000105027824 */ /* 0x000fca00078e0202 */
[----:B------:R-:W-:Y:S02]  /*12a0*/  PRMT R8, R2, 0x7610, R8 ;  /* 0x0000761002087816 */ /* 0x000fe40000000008 */
.L_x_18:
[----:B------:R-:W-:Y:S05]  /*12b0*/  @!P0 BRA `(.L_x_19) ;  /* 0x0000000000b88947 */ /* 0x000fea0003800000 */
[----:B------:R-:W1:Y:S01]  /*12c0*/  LDC.64 R4, c[0x0][0xb18] ;  /* 0x0002c600ff047b82 */ /* 0x000e620000000a00 */
[----:B------:R-:W-:-:S07]  /*12d0*/  ISETP.NE.AND P0, PT, R9, 0x1, PT ;  /* 0x000000010900780c */ /* 0x000fce0003f05270 */
[----:B------:R-:W2:Y:S08]  /*12e0*/  LDC R14, c[0x0][0xb0c] ;  /* 0x0002c300ff0e7b82 */ /* 0x000eb00000000800 */
[----:B------:R-:W3:Y:S08]  /*12f0*/  LDC R13, c[0x0][0x370] ;  /* 0x0000dc00ff0d7b82 */ /* 0x000ef00000000800 */
[----:B------:R-:W4:Y:S01]  /*1300*/  LDC R16, c[0x0][0x374] ;  /* 0x0000dd00ff107b82 */ /* 0x000f220000000800 */
[----:B-1----:R-:W-:-:S07]  /*1310*/  ISETP.NE.AND P1, PT, R4, 0x1, PT ;  /* 0x000000010400780c */ /* 0x002fce0003f25270 */
[----:B------:R-:W3:Y:S01]  /*1320*/  LDC.64 R6, c[0x0][0xb10] ;  /* 0x0002c400ff067b82 */ /* 0x000ee20000000a00 */
[----:B--2---:R-:W-:-:S07]  /*1330*/  ISETP.NE.AND P2, PT, R14, 0x1, PT ;  /* 0x000000010e00780c */ /* 0x004fce0003f45270 */
[----:B------:R-:W1:Y:S08]  /*1340*/  LDC R12, c[0x0][0xb20] ;  /* 0x0002c800ff0c7b82 */ /* 0x000e700000000800 */
[----:B------:R-:W2:Y:S01]  /*1350*/  LDC.64 R2, c[0x0][0xb28] ;  /* 0x0002ca00ff027b82 */ /* 0x000ea20000000a00 */
[----:B----4-:R-:W-:-:S04]  /*1360*/  IMAD.HI.U32 R15, R16, R5, RZ ;  /* 0x00000005100f7227 */ /* 0x010fc800078e00ff */
[----:B------:R-:W-:-:S04]  /*1370*/  IMAD.HI.U32 R5, R94, R5, RZ ;  /* 0x000000055e057227 */ /* 0x000fc800078e00ff */
[----:B---3--:R-:W-:-:S04]  /*1380*/  IMAD.HI.U32 R18, R13, R6, RZ ;  /* 0x000000060d127227 */ /* 0x008fc800078e00ff */
[C---:B------:R-:W-:Y:S01]  /*1390*/  IMAD.HI.U32 R20, R11.reuse, R6, RZ ;  /* 0x000000060b147227 */ /* 0x040fe200078e00ff */
[-C--:B------:R-:W-:Y:S02]  /*13a0*/  @P2 SHF.R.U32.HI R13, RZ, R7.reuse, R18 ;  /* 0x00000007ff0d2219 */ /* 0x080fe40000011612 */
[-C--:B-1----:R-:W-:Y:S02]  /*13b0*/  @P1 SHF.R.U32.HI R16, RZ, R12.reuse, R15 ;  /* 0x0000000cff101219 */ /* 0x082fe4000001160f */
[----:B------:R-:W-:Y:S02]  /*13c0*/  SHF.R.U32.HI R5, RZ, R12, R5 ;  /* 0x0000000cff057219 */ /* 0x000fe40000011605 */
[----:B------:R-:W-:Y:S02]  /*13d0*/  SHF.R.U32.HI R20, RZ, R7, R20 ;  /* 0x00000007ff147219 */ /* 0x000fe40000011614 */
[----:B------:R-:W-:Y:S01]  /*13e0*/  SEL R5, R94, R5, !P1 ;  /* 0x000000055e057207 */ /* 0x000fe20004800000 */
[----:B--2---:R-:W-:Y:S01]  /*13f0*/  IMAD.HI.U32 R18, R16, R2, RZ ;  /* 0x0000000210127227 */ /* 0x004fe200078e00ff */
[----:B------:R-:W-:-:S02]  /*1400*/  SEL R93, R11, R20, !P2 ;  /* 0x000000140b5d7207 */ /* 0x000fc40005000000 */
[----:B------:R-:W-:Y:S01]  /*1410*/  IADD3 R7, PT, PT, -R5, RZ, RZ ;  /* 0x000000ff05077210 */ /* 0x000fe20007ffe1ff */
[----:B------:R-:W-:Y:S01]  /*1420*/  IMAD.HI.U32 R6, R13, R2, RZ ;  /* 0x000000020d067227 */ /* 0x000fe200078e00ff */
[----:B------:R-:W-:-:S03]  /*1430*/  @P0 SHF.R.U32.HI R16, RZ, R3, R18 ;  /* 0x00000003ff100219 */ /* 0x000fc60000011612 */
[----:B------:R-:W-:Y:S01]  /*1440*/  IMAD R7, R4, R7, R94 ;  /* 0x0000000704077224 */ /* 0x000fe200078e025e */
[----:B------:R-:W-:Y:S01]  /*1450*/  @P0 SHF.R.U32.HI R13, RZ, R3, R6 ;  /* 0x00000003ff0d0219 */ /* 0x000fe20000011606 */
[----:B------:R-:W-:-:S04]  /*1460*/  IMAD R16, R16, R9, RZ ;  /* 0x0000000910107224 */ /* 0x000fc800078e02ff */
[----:B------:R-:W-:Y:S01]  /*1470*/  IMAD R6, R13, R9, RZ ;  /* 0x000000090d067224 */ /* 0x000fe200078e02ff */
[----:B------:R-:W-:-:S04]  /*1480*/  ISETP.GE.AND P1, PT, R5, R16, PT ;  /* 0x000000100500720c */ /* 0x000fc80003f26270 */
[----:B------:R-:W-:Y:S01]  /*1490*/  ISETP.GE.OR P1, PT, R93, R6, P1 ;  /* 0x000000065d00720c */ /* 0x000fe20000f26670 */
[----:B------:R-:W-:-:S05]  /*14a0*/  IMAD.HI.U32 R6, R5, R2, RZ ;  /* 0x0000000205067227 */ /* 0x000fca00078e00ff */
[----:B------:R-:W-:-:S04]  /*14b0*/  SHF.R.U32.HI R6, RZ, R3, R6 ;  /* 0x00000003ff067219 */ /* 0x000fc80000011606 */
[----:B------:R-:W-:-:S03]  /*14c0*/  SEL R6, R5, R6, !P0 ;  /* 0x0000000605067207 */ /* 0x000fc60004000000 */
[----:B------:R-:W-:Y:S01]  /*14d0*/  @!P1 IMAD.HI.U32 R12, R93, R2, RZ ;  /* 0x000000025d0c9227 */ /* 0x000fe200078e00ff */
[----:B------:R-:W-:-:S04]  /*14e0*/  IADD3 R2, PT, PT, -R6, RZ, RZ ;  /* 0x000000ff06027210 */ /* 0x000fc80007ffe1ff */
[----:B------:R-:W-:Y:S01]  /*14f0*/  @!P1 SHF.R.U32.HI R12, RZ, R3, R12 ;  /* 0x00000003ff0c9219 */ /* 0x000fe2000001160c */
[----:B------:R-:W-:-:S03]  /*1500*/  IMAD R2, R9, R2, R5 ;  /* 0x0000000209027224 */ /* 0x000fc600078e0205 */
[----:B------:R-:W-:-:S05]  /*1510*/  @!P1 SEL R3, R93, R12, !P0 ;  /* 0x0000000c5d039207 */ /* 0x000fca0004000000 */
[--C-:B------:R-:W-:Y:S02]  /*1520*/  @!P1 IMAD.IADD R6, R6, 0x1, -R3.reuse ;  /* 0x0000000106069824 */ /* 0x100fe400078e0a03 */
[----:B------:R-:W-:Y:S01]  /*1530*/  @!P1 IMAD R3, R2, R13, R3 ;  /* 0x0000000d02039224 */ /* 0x000fe200078e0203 */
[----:B------:R-:W-:Y:S01]  /*1540*/  IADD3 R2, PT, PT, -R93, RZ, RZ ;  /* 0x000000ff5d027210 */ /* 0x000fe20007ffe1ff */
[----:B------:R-:W-:Y:S02]  /*1550*/  @!P1 IMAD R5, R6, R9, R93 ;  /* 0x0000000906059224 */ /* 0x000fe400078e025d */
[----:B------:R-:W-:Y:S02]  /*1560*/  @!P1 IMAD.MOV.U32 R93, RZ, RZ, R3 ;  /* 0x000000ffff5d9224 */ /* 0x000fe400078e0003 */
[----:B------:R-:W-:Y:S02]  /*1570*/  IMAD R2, R14, R2, R11 ;  /* 0x000000020e027224 */ /* 0x000fe400078e020b */
[----:B------:R-:W-:-:S02]  /*1580*/  IMAD R94, R5, R4, R7 ;  /* 0x00000004055e7224 */ /* 0x000fc400078e0207 */
[----:B------:R-:W-:Y:S02]  /*1590*/  IMAD R93, R93, R14, R2 ;  /* 0x0000000e5d5d7224 */ /* 0x000fe400078e0202 */
.L_x_19:
[----:B------:R-:W-:Y:S05]  /*15a0*/  BRA.U UP3, `(.L_x_20) ;  /* 0x0000000103407547 */ /* 0x000fea000b800000 */
[----:B------:R-:W1:Y:S08]  /*15b0*/  LDC.64 R4, c[0x0][0xb10] ;  /* 0x0002c400ff047b82 */ /* 0x000e700000000a00 */
[----:B------:R-:W2:Y:S08]  /*15c0*/  LDC.64 R2, c[0x0][0xb18] ;  /* 0x0002c600ff027b82 */ /* 0x000eb00000000a00 */
[----:B------:R-:W3:Y:S08]  /*15d0*/  LDC R6, c[0x0][0xb20] ;  /* 0x0002c800ff067b82 */ /* 0x000ef00000000800 */
[----:B------:R-:W4:Y:S01]  /*15e0*/  LDC R12, c[0x0][0xb0c] ;  /* 0x0002c300ff0c7b82 */ /* 0x000f220000000800 */
[----:B-1----:R-:W-:-:S05]  /*15f0*/  IMAD.HI.U32 R4, R93, R4, RZ ;  /* 0x000000045d047227 */ /* 0x002fca00078e00ff */
[----:B------:R-:W-:Y:S01]  /*1600*/  SHF.R.U32.HI R4, RZ, R5, R4 ;  /* 0x00000005ff047219 */ /* 0x000fe20000011604 */
[----:B--2---:R-:W-:Y:S01]  /*1610*/  IMAD.HI.U32 R3, R94, R3, RZ ;  /* 0x000000035e037227 */ /* 0x004fe200078e00ff */
[----:B------:R-:W-:-:S04]  /*1620*/  ISETP.NE.AND P0, PT, R2, 0x1, PT ;  /* 0x000000010200780c */ /* 0x000fc80003f05270 */
[----:B---3--:R-:W-:-:S04]  /*1630*/  SHF.R.U32.HI R3, RZ, R6, R3 ;  /* 0x00000006ff037219 */ /* 0x008fc80000011603 */
[----:B------:R-:W-:Y:S02]  /*1640*/  SEL R3, R94, R3, !P0 ;  /* 0x000000035e037207 */ /* 0x000fe40004000000 */
[----:B----4-:R-:W-:-:S04]  /*1650*/  ISETP.NE.AND P1, PT, R12, 0x1, PT ;  /* 0x000000010c00780c */ /* 0x010fc80003f25270 */
[----:B------:R-:W-:-:S05]  /*1660*/  SEL R6, R93, R4, !P1 ;  /* 0x000000045d067207 */ /* 0x000fca0004800000 */
[----:B------:R-:W-:Y:S02]  /*1670*/  IMAD.IADD R4, R3, 0x1, -R6 ;  /* 0x0000000103047824 */ /* 0x000fe400078e0a06 */
[----:B------:R-:W-:Y:S02]  /*1680*/  IMAD.IADD R3, R6, 0x1, -R3 ;  /* 0x0000000106037824 */ /* 0x000fe400078e0a03 */
[----:B------:R-:W-:Y:S02]  /*1690*/  IMAD R93, R4, R12, R93 ;  /* 0x0000000c045d7224 */ /* 0x000fe400078e025d */
[----:B------:R-:W-:Y:S02]  /*16a0*/  IMAD R94, R3, R2, R94 ;  /* 0x00000002035e7224 */ /* 0x000fe400078e025e */
.L_x_20:
[----:B------:R-:W-:Y:S05]  /*16b0*/  BRA.U !UP1, `(.L_x_21) ;  /* 0x00000001090c7547 */ /* 0x000fea000b800000 */
[----:B------:R-:W-:Y:S01]  /*16c0*/  UCGABAR_WAIT ;  /* 0x0000000000007dc7 */ /* 0x000fe20008000000 */
[----:B------:R-:W-:Y:S01]  /*16d0*/  CCTL.IVALL ;  /* 0x00000000ff00798f */ /* 0x000fe20002000000 */
[----:B------:R-:W-:Y:S05]  /*16e0*/  BRA `(.L_x_22) ;  /* 0x0000000000047947 */ /* 0x000fea0003800000 */
.L_x_21:
[----:B------:R-:W-:Y:S06]  /*16f0*/  BAR.SYNC.DEFER_BLOCKING 0x0 ;  /* 0x0000000000007b1d */ /* 0x000fec0000010000 */
.L_x_22:
[----:B------:R-:W-:Y:S05]  /*1700*/  BRA.U UP2, `(.L_x_23) ;  /* 0x0000001902ac7547 */ /* 0x000fea000b800000 */
[----:B------:R-:W1:Y:S01]  /*1710*/  LDCU UR15, c[0x0][0x38c] ;  /* 0x00007180ff0f77ac */ /* 0x000e620008000800 */
[----:B------:R-:W2:Y:S01]  /*1720*/  LDC R9, c[0x0][0x370] ;  /* 0x0000dc00ff097b82 */ /* 0x000ea20000000800 */
[C---:B------:R-:W-:Y:S01]  /*1730*/  IMAD.SHL.U32 R17, R11.reuse, 0x20, RZ ;  /* 0x000000200b117824 */ /* 0x040fe200078e00ff */
[----:B------:R-:W-:Y:S01]  /*1740*/  PLOP3.LUT P1, PT, PT, PT, UP5, 0x80, 0x8 ;  /* 0x000000000008781c */ /* 0x000fe20003f2f058 */
[----:B------:R-:W-:Y:S01]  /*1750*/  UISETP.NE.AND UP1, UPT, UR10, URZ, UPT ;  /* 0x000000ff0a00728c */ /* 0x000fe2000bf25270 */
[----:B------:R-:W-:Y:S01]  /*1760*/  ISETP.NE.AND P4, PT, R10, RZ, P5 ;  /* 0x000000ff0a00720c */ /* 0x000fe20002f85270 */
[----:B------:R-:W-:Y:S01]  /*1770*/  IMAD.SHL.U32 R16, R11, 0x40, RZ ;  /* 0x000000400b107824 */ /* 0x000fe200078e00ff */
[----:B------:R-:W-:Y:S01]  /*1780*/  PLOP3.LUT P1, PT, P1, PT, PT, 0x8, 0x80 ;  /* 0x000000000080781c */ /* 0x000fe20000f2e170 */
[----:B------:R-:W-:Y:S01]  /*1790*/  IMAD.MOV.U32 R15, RZ, RZ, 0x1 ;  /* 0x00000001ff0f7424 */ /* 0x000fe200078e00ff */
[----:B------:R-:W3:Y:S01]  /*17a0*/  LDC R0, c[0x0][0x374] ;  /* 0x0000dd00ff007b82 */ /* 0x000ee20000000800 */
[----:B------:R-:W-:Y:S01]  /*17b0*/  IMAD.MOV.U32 R14, RZ, RZ, RZ ;  /* 0x000000ffff0e7224 */ /* 0x000fe200078e00ff */
[----:B------:R-:W-:Y:S01]  /*17c0*/  CS2R R12, SRZ ;  /* 0x00000000000c7805 */ /* 0x000fe2000001ff00 */
[----:B------:R-:W-:Y:S01]  /*17d0*/  IMAD.MOV.U32 R10, RZ, RZ, 0x1 ;  /* 0x00000001ff0a7424 */ /* 0x000fe200078e00ff */
[----:B------:R-:W-:Y:S01]  /*17e0*/  LOP3.LUT R17, R17, 0x20, RZ, 0xc0, !PT ;  /* 0x0000002011117812 */ /* 0x000fe200078ec0ff */
[----:B------:R-:W4:Y:S01]  /*17f0*/  LDCU.64 UR24, c[0x0][0x348] ;  /* 0x00006900ff1877ac */ /* 0x000f220008000a00 */
[----:B-1----:R-:W-:-:S02]  /*1800*/  UIADD3 UR4, UPT, UPT, UR15, 0x7f, URZ ;  /* 0x0000007f0f047890 */ /* 0x002fc4000fffe0ff */
[----:B------:R-:W-:Y:S02]  /*1810*/  USEL UR7, UR7, 0x2, UP1 ;  /* 0x0000000207077887 */ /* 0x000fe40008800000 */
[----:B------:R-:W-:Y:S01]  /*1820*/  USHF.R.S32.HI UR22, URZ, 0x1f, UR4 ;  /* 0x0000001fff167899 */ /* 0x000fe20008011404 */
[----:B------:R-:W-:-:S03]  /*1830*/  UMOV UR13, URZ ;  /* 0x000000ff000d7c82 */ /* 0x000fc60008000000 */
[----:B------:R-:W-:Y:S02]  /*1840*/  ULEA.HI UR22, UR22, UR4, URZ, 0x7 ;  /* 0x0000000416167291 */ /* 0x000fe4000f8f38ff */
[----:B------:R-:W-:Y:S02]  /*1850*/  UIADD3 UR4, UPT, UPT, UR15, -0x1, URZ ;  /* 0xffffffff0f047890 */ /* 0x000fe4000fffe0ff */
[----:B------:R-:W-:Y:S02]  /*1860*/  USHF.R.S32.HI UR22, URZ, 0x7, UR22 ;  /* 0x00000007ff167899 */ /* 0x000fe40008011416 */
[----:B------:R-:W-:Y:S02]  /*1870*/  UISETP.GE.U32.AND UP2, UPT, UR4, -0xff, UPT ;  /* 0xffffff010400788c */ /* 0x000fe4000bf46070 */
[----:B------:R-:W-:Y:S02]  /*1880*/  UISETP.LT.U32.AND UP0, UPT, UR22, 0x12, UPT ;  /* 0x000000121600788c */ /* 0x000fe4000bf01070 */
[----:B------:R-:W-:-:S02]  /*1890*/  UIADD3 UR15, UPT, UPT, UR15, 0xfe, URZ ;  /* 0x000000fe0f0f7890 */ /* 0x000fc4000fffe0ff */
[----:B------:R-:W-:-:S04]  /*18a0*/  USEL UR21, UR22, 0x12, UP0 ;  /* 0x0000001216157887 */ /* 0x000fc80008000000 */
[----:B------:R-:W-:Y:S02]  /*18b0*/  UIADD3 UR6, UPT, UPT, UR21, -0x1, URZ ;  /* 0xffffffff15067890 */ /* 0x000fe4000fffe0ff */
[----:B------:R-:W-:Y:S02]  /*18c0*/  @UP2 UIADD3 UR6, UPT, UPT, UR21, URZ, URZ ;  /* 0x000000ff15062290 */ /* 0x000fe4000fffe0ff */
[----:B------:R-:W-:Y:S02]  /*18d0*/  UIADD3 UR14, UPT, UPT, UR22, -UR21, URZ ;  /* 0x80000015160e7290 */ /* 0x000fe4000fffe0ff */
[----:B------:R-:W-:Y:S02]  /*18e0*/  UIADD3 UR5, UPT, UPT, UR6, 0x1, URZ ;  /* 0x0000000106057890 */ /* 0x000fe4000fffe0ff */
[----:B--2-4-:R-:W-:-:S12]  /*18f0*/  UIADD3 UR6, UPT, UPT, -UR6, URZ, URZ ;  /* 0x000000ff06067290 */ /* 0x014fd8000fffe1ff */
.L_x_43:
[----:B------:R-:W-:Y:S01]  /*1900*/  UISETP.NE.AND UP0, UPT, UR37, URZ, UPT ;  /* 0x000000ff2500728c */ /* 0x000fe2000bf05270 */
[----:B------:R-:W1:Y:S08]  /*1910*/  S2UR UR37, SR_CgaCtaId ;  /* 0x00000000002579c3 */ /* 0x000e700000008800 */
[----:B------:R-:W-:Y:S05]  /*1920*/  BRA.U UP0, `(.L_x_24) ;  /* 0x0000000100347547 */ /* 0x000fea000b800000 */
[----:B------:R-:W2:Y:S01]  /*1930*/  S2R R2, SR_CgaCtaId ;  /* 0x0000000000027919 */ /* 0x000ea20000008800 */
[----:B------:R-:W-:-:S04]  /*1940*/  MOV R3, 0x400 ;  /* 0x0000040000037802 */ /* 0x000fc80000000f00 */
[----:B--2---:R-:W-:Y:S02]  /*1950*/  LEA R3, R2, R3, 0x18 ;  /* 0x0000000302037211 */ /* 0x004fe400078ec0ff */
[----:B------:R-:W-:-:S03]  /*1960*/  SHF.L.U32 R2, R10, 0x1f, RZ ;  /* 0x0000001f0a027819 */ /* 0x000fc600000006ff */
[----:B------:R-:W-:-:S04]  /*1970*/  IMAD R3, R12, 0x8, R3 ;  /* 0x000000080c037824 */ /* 0x000fc800078e0203 */
[----:B------:R-:W2:Y:S02]  /*1980*/  SYNCS.PHASECHK.TRANS64.TRYWAIT P0, [R3+URZ+0x1b0], R2 ;  /* 0x0001b002030075a7 */ /* 0x000ea400080011ff */
[----:B--2---:R-:W-:Y:S05]  /*1990*/  @!P0 BRA `(.L_x_25) ;  /* 0x00000058002c8947 */ /* 0x004fea0003800000 */
.L_x_128:
[----:B------:R-:W-:Y:S01]  /*19a0*/  VIADD R12, R12, 0x1 ;  /* 0x000000010c0c7836 */ /* 0x000fe20000000000 */
[----:B------:R2:W-:Y:S04]  /*19b0*/  SYNCS.ARRIVE.TRANS64.A1T0 RZ, [R3+URZ+0x1a0], RZ ;  /* 0x0001a0ff03ff79a7 */ /* 0x0005e800081000ff */
[----:B------:R-:W-:-:S04]  /*19c0*/  ISETP.NE.AND P0, PT, R12, 0x2, PT ;  /* 0x000000020c00780c */ /* 0x000fc80003f05270 */
[----:B------:R-:W-:Y:S02]  /*19d0*/  SEL R12, R12, RZ, P0 ;  /* 0x000000ff0c0c7207 */ /* 0x000fe40000000000 */
[----:B--2---:R-:W-:-:S04]  /*19e0*/  SEL R3, RZ, 0x1, P0 ;  /* 0x00000001ff037807 */ /* 0x004fc80000000000 */
[----:B------:R-:W-:-:S07]  /*19f0*/  LOP3.LUT R10, R10, R3, RZ, 0x3c, !PT ;  /* 0x000000030a0a7212 */ /* 0x000fce00078e3cff */
.L_x_24:
[----:B------:R-:W-:Y:S01]  /*1a00*/  UMOV UR4, 0x400 ;  /* 0x0000040000047882 */ /* 0x000fe20000000000 */
[----:B------:R-:W-:Y:S01]  /*1a10*/  LEA.HI R3, R93, R93, RZ, 0x1 ;  /* 0x0000005d5d037211 */ /* 0x000fe200078f08ff */
[----:B-1----:R-:W-:Y:S01]  /*1a20*/  ULEA UR4, UR37, UR4, 0x18 ;  /* 0x0000000425047291 */ /* 0x002fe2000f8ec0ff */
[----:B------:R-:W-:Y:S01]  /*1a30*/  SHF.L.U32 R2, R15, 0x1f, RZ ;  /* 0x0000001f0f027819 */ /* 0x000fe200000006ff */
[----:B------:R-:W-:Y:S01]  /*1a40*/  UISETP.GE.U32.AND UP0, UPT, UR15, 0xff, UPT ;  /* 0x000000ff0f00788c */ /* 0x000fe2000bf06070 */
[----:B------:R-:W-:Y:S01]  /*1a50*/  R2UR UR35, R16 ;  /* 0x00000000102372ca */ /* 0x000fe200000e0000 */
[----:B------:R-:W-:Y:S01]  /*1a60*/  ULEA UR8, UR13, UR4, 0x3 ;  /* 0x000000040d087291 */ /* 0x000fe2000f8e18ff */
[----:B------:R-:W-:Y:S01]  /*1a70*/  IMAD.SHL.U32 R3, R3, 0x40, RZ ;  /* 0x0000004003037824 */ /* 0x000fe200078e00ff */
[----:B------:R-:W-:Y:S01]  /*1a80*/  R2UR UR11, R17 ;  /* 0x00000000110b72ca */ /* 0x000fe200000e0000 */
[----:B------:R-:W-:-:S03]  /*1a90*/  UMOV UR23, URZ ;  /* 0x000000ff00177c82 */ /* 0x000fc60008000000 */
[----:B------:R-:W-:-:S03]  /*1aa0*/  LOP3.LUT R3, R3, 0xffffff80, RZ, 0xc0, !PT ;  /* 0xffffff8003037812 */ /* 0x000fc600078ec0ff */
[----:B------:R1:W2:Y:S01]  /*1ab0*/  SYNCS.PHASECHK.TRANS64.TRYWAIT P0, [UR8+0x90], R2 ;  /* 0x00009002ff0075a7 */ /* 0x0002a20008001108 */
[----:B------:R-:W-:Y:S02]  /*1ac0*/  R2UR UR9, R3 ;  /* 0x00000000030972ca */ /* 0x000fe400000e0000 */
[----:B------:R-:W-:-:S11]  /*1ad0*/  R2UR UR8, R94 ;  /* 0x000000005e0872ca */ /* 0x000fd600000e0000 */
[----:B------:R-:W-:Y:S02]  /*1ae0*/  ULOP3.LUT UR35, UR9, 0x40, UR35, 0xf8, !UPT ;  /* 0x0000004009237892 */ /* 0x000fe4000f8ef823 */
[----:B------:R-:W-:Y:S01]  /*1af0*/  ULEA UR11, UR8, UR11, 0x6 ;  /* 0x0000000b080b7291 */ /* 0x000fe2000f8e30ff */
[----:B------:R-:W-:Y:S11]  /*1b00*/  BRA.U !UP0, `(.L_x_26) ;  /* 0x0000000108c07547 */ /* 0x000ff6000b800000 */
[----:B------:R-:W-:Y:S01]  /*1b10*/  UMOV UR16, UR6 ;  /* 0x0000000600107c82 */ /* 0x000fe20008000000 */
[----:B------:R-:W-:Y:S01]  /*1b20*/  UMOV UR17, UR13 ;  /* 0x0000000d00117c82 */ /* 0x000fe20008000000 */
[----:B------:R-:W-:-:S05]  /*1b30*/  UMOV UR34, URZ ;  /* 0x000000ff00227c82 */ /* 0x000fca0008000000 */
.L_x_32:
[----:B------:R-:W-:Y:S01]  /*1b40*/  ULEA UR33, UR17, UR4, 0x3 ;  /* 0x0000000411217291 */ /* 0x000fe2000f8e18ff */
[----:B------:R-:W-:Y:S01]  /*1b50*/  @P5 MOV R3, 0x6000 ;  /* 0x0000600000035802 */ /* 0x000fe20000000f00 */
[----:B-12-4-:R-:W-:Y:S10]  /*1b60*/  @P0 BRA `(.L_x_27) ;  /* 0x00000000000c0947 */ /* 0x016ff40003800000 */
[----:B------:R-:W-:-:S04]  /*1b70*/  SHF.L.U32 R5, R15, 0x1f, RZ ;  /* 0x0000001f0f057819 */ /* 0x000fc800000006ff */
[----:B------:R-:W2:Y:S02]  /*1b80*/  SYNCS.PHASECHK.TRANS64.TRYWAIT P0, [UR33+0x90], R5 ;  /* 0x00009005ff0075a7 */ /* 0x000ea40008001121 */
[----:B--2---:R-:W-:Y:S05]  /*1b90*/  @!P0 BRA `(.L_x_28) ;  /* 0x0000005400c08947 */ /* 0x004fea0003800000 */
.L_x_27:
[----:B------:R2:W-:Y:S01]  /*1ba0*/  @P5 SYNCS.ARRIVE.TRANS64 RZ, [UR33], R3 ;  /* 0x00000003ffff59a7 */ /* 0x0005e20008000021 */
[----:B------:R-:W-:Y:S02]  /*1bb0*/  ULOP3.LUT UR8, UR7, 0x2, URZ, 0xfc, !UPT ;  /* 0x0000000207087892 */ /* 0x000fe4000f8efcff */
[----:B------:R-:W-:Y:S02]  /*1bc0*/  UIADD3 UR16, UPT, UPT, UR16, 0x1, URZ ;  /* 0x0000000110107890 */ /* 0x000fe4000fffe0ff */
[----:B------:R-:W-:Y:S02]  /*1bd0*/  UISETP.NE.AND UP0, UPT, UR8, 0x2, UPT ;  /* 0x000000020800788c */ /* 0x000fe4000bf05270 */
[----:B------:R-:W-:-:S07]  /*1be0*/  UISETP.NE.AND UP2, UPT, UR16, 0x1, UPT ;  /* 0x000000011000788c */ /* 0x000fce000bf45270 */
[----:B------:R-:W-:Y:S05]  /*1bf0*/  BRA.U UP0, `(.L_x_29) ;  /* 0x0000000100047547 */ /* 0x000fea000b800000 */
[----:B------:R-:W-:Y:S05]  /*1c00*/  BPT.TRAP 0x1 ;  /* 0x000000040000795c */ /* 0x000fea0000300000 */
.L_x_29:
[----:B------:R-:W-:Y:S04]  /*1c10*/  BSSY.RECONVERGENT B0, `(.L_x_30) ;  /* 0x0000003000007945 */ /* 0x000fe80003800200 */
[----:B------:R-:W-:Y:S05]  /*1c20*/  @!P4 BRA `(.L_x_31) ;  /* 0x000000000004c947 */ /* 0x000fea0003800000 */
[----:B------:R-:W-:Y:S05]  /*1c30*/  BPT.TRAP 0x1 ;  /* 0x000000040000795c */ /* 0x000fea0000300000 */
.L_x_31:
[----:B------:R-:W-:Y:S05]  /*1c40*/  BSYNC.RECONVERGENT B0 ;  /* 0x0000000000007941 */ /* 0x000fea0003800200 */
.L_x_30:
[----:B------:R-:W-:Y:S02]  /*1c50*/  UIADD3 UR13, UPT, UPT, UR17, 0x1, URZ ;  /* 0x00000001110d7890 */ /* 0x000fe4000fffe0ff */
[----:B------:R-:W-:Y:S02]  /*1c60*/  ULEA UR32, UR17, UR4, 0xd ;  /* 0x0000000411207291 */ /* 0x000fe4000f8e68ff */
[----:B------:R-:W-:Y:S02]  /*1c70*/  UISETP.NE.AND UP0, UPT, UR13, 0x12, UPT ;  /* 0x000000120d00788c */ /* 0x000fe4000bf05270 */
[----:B------:R-:W-:Y:S02]  /*1c80*/  UIADD3 UR28, UP1, UPT, UR24, 0x80, URZ ;  /* 0x00000080181c7890 */ /* 0x000fe4000ff3e0ff */
[----:B------:R-:W-:Y:S02]  /*1c90*/  USEL UR9, URZ, 0x1, UP0 ;  /* 0x00000001ff097887 */ /* 0x000fe40008000000 */
[----:B------:R-:W-:-:S02]  /*1ca0*/  USEL UR13, UR13, URZ, UP0 ;  /* 0x000000ff0d0d7287 */ /* 0x000fc40008000000 */
[----:B------:R-:W-:Y:S02]  /*1cb0*/  UIADD3 UR26, UP0, UPT, UR24, 0x180, URZ ;  /* 0x00000180181a7890 */ /* 0x000fe4000ff1e0ff */
[----:B------:R-:W-:Y:S01]  /*1cc0*/  ULEA UR8, UR13, UR4, 0x3 ;  /* 0x000000040d087291 */ /* 0x000fe2000f8e18ff */
[----:B------:R-:W-:Y:S01]  /*1cd0*/  LOP3.LUT R15, R15, UR9, RZ, 0x3c, !PT ;  /* 0x000000090f0f7c12 */ /* 0x000fe2000f8e3cff */
[----:B------:R-:W-:Y:S02]  /*1ce0*/  ULOP3.LUT UR33, UR33, 0xfefffff8, URZ, 0xc0, !UPT ;  /* 0xfefffff821217892 */ /* 0x000fe4000f8ec0ff */
[----:B------:R-:W-:Y:S01]  /*1cf0*/  UIADD3.X UR29, UPT, UPT, URZ, UR25, URZ, UP1, !UPT ;  /* 0x00000019ff1d7290 */ /* 0x000fe20008ffe4ff */
[----:B-1----:R-:W-:Y:S01]  /*1d00*/  SHF.L.U32 R2, R15, 0x1f, RZ ;  /* 0x0000001f0f027819 */ /* 0x002fe200000006ff */
[----:B------:R-:W-:Y:S02]  /*1d10*/  UIADD3 UR32, UPT, UPT, UR32, 0x2400, URZ ;  /* 0x0000240020207890 */ /* 0x000fe4000fffe0ff */
[----:B------:R-:W-:Y:S01]  /*1d20*/  UIADD3.X UR27, UPT, UPT, URZ, UR25, URZ, UP0, !UPT ;  /* 0x00000019ff1b7290 */ /* 0x000fe200087fe4ff */
[----:B------:R4:W1:Y:S01]  /*1d30*/  SYNCS.PHASECHK.TRANS64.TRYWAIT P0, [UR8+0x90], R2 ;  /* 0x00009002ff0075a7 */ /* 0x0008620008001108 */
[----:B------:R-:W-:Y:S01]  /*1d40*/  ULEA UR8, UR17, UR4, 0xc ;  /* 0x0000000411087291 */ /* 0x000fe2000f8e60ff */
[----:B------:R-:W-:Y:S01]  /*1d50*/  UMOV UR18, 0x0 ;  /* 0x0000000000127882 */ /* 0x000fe20000000000 */
[----:B------:R-:W-:-:S02]  /*1d60*/  UMOV UR19, 0x10000000 ;  /* 0x1000000000137882 */ /* 0x000fc40000000000 */
[----:B------:R-:W-:Y:S01]  /*1d70*/  UIADD3 UR8, UPT, UPT, UR8, 0x26400, URZ ;  /* 0x0002640008087890 */ /* 0x000fe2000fffe0ff */
[----:B------:R2:W-:Y:S01]  /*1d80*/  UTMALDG.3D.2CTA [UR32], [UR28], desc[UR18] ;  /* 0x000012201c0075b4 */ /* 0x0005e20008211000 */
[----:B------:R-:W-:Y:S01]  /*1d90*/  UMOV UR10, UR34 ;  /* 0x00000022000a7c82 */ /* 0x000fe20008000000 */
[----:B------:R-:W-:Y:S01]  /*1da0*/  UMOV UR12, UR36 ;  /* 0x00000024000c7c82 */ /* 0x000fe20008000000 */
[----:B------:R-:W-:Y:S01]  /*1db0*/  UMOV UR9, UR33 ;  /* 0x0000002100097c82 */ /* 0x000fe20008000000 */
[----:B------:R-:W-:Y:S01]  /*1dc0*/  UMOV UR23, UR5 ;  /* 0x0000000500177c82 */ /* 0x000fe20008000000 */
[----:B------:R-:W-:-:S03]  /*1dd0*/  UMOV UR17, UR13 ;  /* 0x0000000d00117c82 */ /* 0x000fc60008000000 */
[----:B------:R4:W-:Y:S01]  /*1de0*/  UTMALDG.3D.2CTA [UR8], [UR26], desc[UR18] ;  /* 0x000012081a0075b4 */ /* 0x0009e20008211000 */
[----:B--2---:R-:W-:Y:S01]  /*1df0*/  UIADD3 UR34, UPT, UPT, UR34, 0x80, URZ ;  /* 0x0000008022227890 */ /* 0x004fe2000fffe0ff */
[----:B------:R-:W-:Y:S11]  /*1e00*/  BRA.U UP2, `(.L_x_32) ;  /* 0xfffffffd024c7547 */ /* 0x000ff6000b83ffff */
.L_x_26:
[----:B----4-:R-:W-:Y:S01]  /*1e10*/  ULEA UR8, UR13, UR4, 0x3 ;  /* 0x000000040d087291 */ /* 0x010fe2000f8e18ff */
[----:B-1----:R-:W-:Y:S01]  /*1e20*/  SHF.L.U32 R2, R15, 0x1f, RZ ;  /* 0x0000001f0f027819 */ /* 0x002fe200000006ff */
[----:B------:R-:W-:Y:S01]  /*1e30*/  @!P1 SYNCS.ARRIVE.TRANS64.A1T0 RZ, [UR4+0x138], RZ ;  /* 0x000138ffffff99a7 */ /* 0x000fe20008100004 */
[----:B------:R-:W-:-:S06]  /*1e40*/  UISETP.GT.AND UP0, UPT, UR22, UR21, UPT ;  /* 0x000000151600728c */ /* 0x000fcc000bf04270 */
[----:B--2---:R1:W2:Y:S03]  /*1e50*/  SYNCS.PHASECHK.TRANS64.TRYWAIT P0, [UR8+0x90], R2 ;  /* 0x00009002ff0075a7 */ /* 0x0042a60008001108 */
[----:B------:R-:W-:Y:S05]  /*1e60*/  BRA.U !UP0, `(.L_x_33) ;  /* 0x0000000108c07547 */ /* 0x000fea000b800000 */
[----:B------:R-:W-:Y:S01]  /*1e70*/  UIADD3 UR26, UPT, UPT, UR14, UR23, URZ ;  /* 0x000000170e1a7290 */ /* 0x000fe2000fffe0ff */
[----:B------:R-:W-:-:S11]  /*1e80*/  UMOV UR27, UR13 ;  /* 0x0000000d001b7c82 */ /* 0x000fd60008000000 */
.L_x_39:
[----:B------:R-:W-:Y:S01]  /*1e90*/  ULEA UR17, UR27, UR4, 0x3 ;  /* 0x000000041b117291 */ /* 0x000fe2000f8e18ff */
[----:B--2---:R-:W-:Y:S01]  /*1ea0*/  @P5 MOV R3, 0x6000 ;  /* 0x0000600000035802 */ /* 0x004fe20000000f00 */
[----:B-12---:R-:W-:Y:S10]  /*1eb0*/  @P0 BRA `(.L_x_34) ;  /* 0x00000000000c0947 */ /* 0x006ff40003800000 */
[----:B------:R-:W-:-:S04]  /*1ec0*/  SHF.L.U32 R5, R15, 0x1f, RZ ;  /* 0x0000001f0f057819 */ /* 0x000fc800000006ff */
[----:B------:R-:W2:Y:S02]  /*1ed0*/  SYNCS.PHASECHK.TRANS64.TRYWAIT P0, [UR17+0x90], R5 ;  /* 0x00009005ff0075a7 */ /* 0x000ea40008001111 */
[----:B--2---:R-:W-:Y:S05]  /*1ee0*/  @!P0 BRA `(.L_x_35) ;  /* 0x0000005400048947 */ /* 0x004fea0003800000 */
.L_x_34:
[----:B------:R2:W-:Y:S01]  /*1ef0*/  @P5 SYNCS.ARRIVE.TRANS64 RZ, [UR17], R3 ;  /* 0x00000003ffff59a7 */ /* 0x0005e20008000011 */
[----:B------:R-:W-:-:S04]  /*1f00*/  ULOP3.LUT UR8, UR7, 0x2, URZ, 0xfc, !UPT ;  /* 0x0000000207087892 */ /* 0x000fc8000f8efcff */
[----:B------:R-:W-:-:S09]  /*1f10*/  UISETP.NE.AND UP0, UPT, UR8, 0x2, UPT ;  /* 0x000000020800788c */ /* 0x000fd2000bf05270 */
[----:B------:R-:W-:Y:S05]  /*1f20*/  BRA.U UP0, `(.L_x_36) ;  /* 0x0000000100047547 */ /* 0x000fea000b800000 */
[----:B------:R-:W-:Y:S05]  /*1f30*/  BPT.TRAP 0x1 ;  /* 0x000000040000795c */ /* 0x000fea0000300000 */
.L_x_36:
[----:B------:R-:W-:Y:S04]  /*1f40*/  BSSY.RECONVERGENT B0, `(.L_x_37) ;  /* 0x0000003000007945 */ /* 0x000fe80003800200 */
[----:B------:R-:W-:Y:S05]  /*1f50*/  @!P4 BRA `(.L_x_38) ;  /* 0x000000000004c947 */ /* 0x000fea0003800000 */
[----:B------:R-:W-:Y:S05]  /*1f60*/  BPT.TRAP 0x1 ;  /* 0x000000040000795c */ /* 0x000fea0000300000 */
.L_x_38:
[----:B------:R-:W-:Y:S05]  /*1f70*/  BSYNC.RECONVERGENT B0 ;  /* 0x0000000000007941 */ /* 0x000fea0003800200 */
.L_x_37:
        /* <DEDUP_REMOVED lines=9> */
[----:B------:R-:W-:Y:S02]  /*2010*/  USHF.L.U32 UR18, UR23, 0x7, URZ ;  /* 0x0000000717127899 */ /* 0x000fe400080006ff */
[----:B------:R-:W-:Y:S01]  /*2020*/  ULOP3.LUT UR17, UR17, 0xfefffff8, URZ, 0xc0, !UPT ;  /* 0xfefffff811117892 */ /* 0x000fe2000f8ec0ff */
[----:B-1----:R-:W-:Y:S01]  /*2030*/  SHF.L.U32 R2, R15, 0x1f, RZ ;  /* 0x0000001f0f027819 */ /* 0x002fe200000006ff */
[----:B------:R-:W-:Y:S02]  /*2040*/  UIADD3 UR16, UPT, UPT, UR16, 0x2400, URZ ;  /* 0x0000240010107890 */ /* 0x000fe4000fffe0ff */
[----:B------:R-:W-:Y:S01]  /*2050*/  UIADD3.X UR33, UPT, UPT, URZ, UR25, URZ, UP1, !UPT ;  /* 0x00000019ff217290 */ /* 0x000fe20008ffe4ff */
[----:B------:R4:W1:Y:S01]  /*2060*/  SYNCS.PHASECHK.TRANS64.TRYWAIT P0, [UR8+0x90], R2 ;  /* 0x00009002ff0075a7 */ /* 0x0008620008001108 */
[----:B------:R-:W-:-:S02]  /*2070*/  ULEA UR8, UR27, UR4, 0xc ;  /* 0x000000041b087291 */ /* 0x000fc4000f8e60ff */
[----:B------:R-:W-:Y:S02]  /*2080*/  UIADD3.X UR31, UPT, UPT, URZ, UR25, URZ, UP0, !UPT ;  /* 0x00000019ff1f7290 */ /* 0x000fe400087fe4ff */
[----:B------:R-:W-:Y:S01]  /*2090*/  UIADD3 UR8, UPT, UPT, UR8, 0x26400, URZ ;  /* 0x0002640008087890 */ /* 0x000fe2000fffe0ff */
[----:B------:R-:W-:Y:S01]  /*20a0*/  UMOV UR28, 0x0 ;  /* 0x00000000001c7882 */ /* 0x000fe20000000000 */
[----:B------:R-:W-:Y:S01]  /*20b0*/  UMOV UR29, 0x10000000 ;  /* 0x10000000001d7882 */ /* 0x000fe20000000000 */
[----:B------:R-:W-:Y:S01]  /*20c0*/  UMOV UR19, UR35 ;  /* 0x0000002300137c82 */ /* 0x000fe20008000000 */
[----:B------:R-:W-:Y:S01]  /*20d0*/  UMOV UR20, UR36 ;  /* 0x0000002400147c82 */ /* 0x000fe20008000000 */
[----:B------:R-:W-:Y:S01]  /*20e0*/  UMOV UR12, UR36 ;  /* 0x00000024000c7c82 */ /* 0x000fe20008000000 */
[----:B------:R-:W-:Y:S01]  /*20f0*/  UMOV UR9, UR17 ;  /* 0x0000001100097c82 */ /* 0x000fe20008000000 */
[----:B------:R-:W-:Y:S01]  /*2100*/  UMOV UR10, UR18 ;  /* 0x00000012000a7c82 */ /* 0x000fe20008000000 */
[----:B------:R4:W-:Y:S01]  /*2110*/  UTMALDG.3D.2CTA [UR16], [UR32], desc[UR28] ;  /* 0x00001c10200075b4 */ /* 0x0009e20008211000 */
[----:B------:R-:W-:Y:S01]  /*2120*/  UIADD3 UR23, UPT, UPT, UR23, 0x1, URZ ;  /* 0x0000000117177890 */ /* 0x000fe2000fffe0ff */
[----:B------:R-:W-:-:S03]  /*2130*/  UMOV UR27, UR13 ;  /* 0x0000000d001b7c82 */ /* 0x000fc60008000000 */
[----:B------:R-:W-:Y:S01]  /*2140*/  UISETP.NE.AND UP0, UPT, UR23, UR26, UPT ;  /* 0x0000001a1700728c */ /* 0x000fe2000bf05270 */
[----:B------:R4:W-:Y:S08]  /*2150*/  UTMALDG.3D.2CTA [UR8], [UR30], desc[UR28] ;  /* 0x00001c081e0075b4 */ /* 0x0009f00008211000 */
[----:B----4-:R-:W-:Y:S05]  /*2160*/  BRA.U UP0, `(.L_x_39) ;  /* 0xfffffffd00487547 */ /* 0x010fea000b83ffff */
.L_x_33:
[C---:B-1----:R-:W-:Y:S01]  /*2170*/  LEA R2, R14.reuse, UR4, 0x3 ;  /* 0x000000040e027c11 */ /* 0x042fe2000f8e18ff */
[----:B------:R-:W-:Y:S01]  /*2180*/  NOP ;  /* 0x0000000000007918 */ /* 0x000fe20000000000 */
[----:B--2---:R-:W-:Y:S02]  /*2190*/  SHF.L.U32 R3, R13, 0x1f, RZ ;  /* 0x0000001f0d037819 */ /* 0x004fe400000006ff */
[----:B------:R-:W-:Y:S02]  /*21a0*/  LEA R4, R14, UR4, 0x4 ;  /* 0x000000040e047c11 */ /* 0x000fe4000f8e20ff */
[----:B------:R-:W1:Y:S02]  /*21b0*/  SYNCS.PHASECHK.TRANS64.TRYWAIT P0, [R2+URZ+0x140], R3 ;  /* 0x00014003020075a7 */ /* 0x000e6400080011ff */
[----:B-1----:R-:W-:Y:S05]  /*21c0*/  @!P0 BRA `(.L_x_40) ;  /* 0x0000005000648947 */ /* 0x002fea0003800000 */
.L_x_131:
[----:B------:R-:W2:Y:S01]  /*21d0*/  LDS.128 R4, [R4+0x1d0] ;  /* 0x0001d00004047984 */ /* 0x000ea20000000c00 */
[----:B------:R-:W-:Y:S01]  /*21e0*/  ISETP.GE.AND P0, PT, R40, 0x1, PT ;  /* 0x000000012800780c */ /* 0x000fe20003f06270 */
[----:B-1----:R-:W-:Y:S01]  /*21f0*/  VIADD R2, R2, 0x150 ;  /* 0x0000015002027836 */ /* 0x002fe20000000000 */
[----:B------:R-:W-:Y:S01]  /*2200*/  @!PT LDS RZ, [RZ] ;  /* 0x00000000fffff984 */ /* 0x000fe20000000800 */
[----:B------:R-:W-:Y:S01]  /*2210*/  @!PT LDS RZ, [RZ] ;  /* 0x00000000fffff984 */ /* 0x000fe20000000800 */
[----:B------:R-:W-:Y:S01]  /*2220*/  @!PT LDS RZ, [RZ] ;  /* 0x00000000fffff984 */ /* 0x000fe20000000800 */
[----:B------:R-:W-:Y:S01]  /*2230*/  @!PT LDS RZ, [RZ] ;  /* 0x00000000fffff984 */ /* 0x000fe20000000800 */
[----:B------:R1:W-:Y:S06]  /*2240*/  MEMBAR.ALL.CTA ;  /* 0x0000000000007992 */ /* 0x0003ec0000008000 */
[----:B-1----:R-:W1:Y:S01]  /*2250*/  FENCE.VIEW.ASYNC.S ;  /* 0x00000000000073c6 */ /* 0x002e620000000000 */
[----:B------:R-:W-:-:S04]  /*2260*/  PRMT R2, RZ, 0x654, R2 ;  /* 0x00000654ff027816 */ /* 0x000fc80000000002 */
[----:B-1----:R1:W-:Y:S01]  /*2270*/  SYNCS.ARRIVE.TRANS64.RED.A1T0 RZ, [R2+URZ], RZ ;  /* 0x000000ff02ff79a7 */ /* 0x0023e200081004ff */
[----:B--2---:R-:W-:-:S13]  /*2280*/  LOP3.LUT P2, RZ, R6, 0x1, RZ, 0xc0, !PT ;  /* 0x0000000106ff7812 */ /* 0x004fda000784c0ff */
[----:B------:R-:W-:Y:S01]  /*2290*/  @P2 SHF.R.U32.HI R3, RZ, 0x10, R5 ;  /* 0x00000010ff032819 */ /* 0x000fe20000011605 */
[----:B------:R-:W-:Y:S01]  /*22a0*/  VOTEU.ANY UP0, P2 ;  /* 0x0000000000ff7886 */ /* 0x000fe20001000100 */
[----:B------:R-:W-:Y:S02]  /*22b0*/  @P2 MOV R11, R4 ;  /* 0x00000004000b2202 */ /* 0x000fe40000000f00 */
[----:B------:R-:W-:Y:S02]  /*22c0*/  @P2 R2UR.BROADCAST UR8, R3 ;  /* 0x00000000030822ca */ /* 0x000fe400008e0000 */
[----:B------:R-:W-:-:S11]  /*22d0*/  @P2 LOP3.LUT R8, R5, 0xffff, RZ, 0xc0, !PT ;  /* 0x0000ffff05082812 */ /* 0x000fd600078ec0ff */
[----:B------:R-:W-:Y:S01]  /*22e0*/  @UP0 UMOV UR36, UR8 ;  /* 0x0000000800240c82 */ /* 0x000fe20008000000 */
[----:B-1----:R-:W-:Y:S05]  /*22f0*/  @!P0 BRA `(.L_x_41) ;  /* 0x0000000000b88947 */ /* 0x002fea0003800000 */
[----:B------:R-:W3:Y:S01]  /*2300*/  LDC.64 R4, c[0x0][0xb18] ;  /* 0x0002c600ff047b82 */ /* 0x000ee20000000a00 */
[----:B------:R-:W-:-:S07]  /*2310*/  ISETP.NE.AND P3, PT, R40, 0x1, PT ;  /* 0x000000012800780c */ /* 0x000fce0003f65270 */
[----:B------:R-:W1:Y:S08]  /*2320*/  LDC.64 R6, c[0x0][0xb10] ;  /* 0x0002c400ff067b82 */ /* 0x000e700000000a00 */
[----:B------:R-:W2:Y:S08]  /*2330*/  LDC R18, c[0x0][0xb20] ;  /* 0x0002c800ff127b82 */ /* 0x000eb00000000800 */
[----:B------:R-:W4:Y:S01]  /*2340*/  LDC R20, c[0x0][0xb0c] ;  /* 0x0002c300ff147b82 */ /* 0x000f220000000800 */
[----:B---3--:R-:W-:Y:S01]  /*2350*/  IMAD.HI.U32 R19, R0, R5, RZ ;  /* 0x0000000500137227 */ /* 0x008fe200078e00ff */
[----:B------:R-:W-:-:S03]  /*2360*/  ISETP.NE.AND P0, PT, R4, 0x1, PT ;  /* 0x000000010400780c */ /* 0x000fc60003f05270 */
[----:B------:R-:W-:-:S03]  /*2370*/  IMAD.HI.U32 R5, R8, R5, RZ ;  /* 0x0000000508057227 */ /* 0x000fc600078e00ff */
[----:B------:R-:W3:Y:S01]  /*2380*/  LDC.64 R2, c[0x0][0xb28] ;  /* 0x0002ca00ff027b82 */ /* 0x000ee20000000a00 */
[----:B-1----:R-:W-:-:S04]  /*2390*/  IMAD.HI.U32 R22, R9, R6, RZ ;  /* 0x0000000609167227 */ /* 0x002fc800078e00ff */
[----:B------:R-:W-:Y:S01]  /*23a0*/  IMAD.HI.U32 R24, R11, R6, RZ ;  /* 0x000000060b187227 */ /* 0x000fe200078e00ff */
[----:B------:R-:W-:Y:S02]  /*23b0*/  SHF.R.U32.HI R22, RZ, R7, R22 ;  /* 0x00000007ff167219 */ /* 0x000fe40000011616 */
[-C--:B--2---:R-:W-:Y:S02]  /*23c0*/  SHF.R.U32.HI R19, RZ, R18.reuse, R19 ;  /* 0x00000012ff137219 */ /* 0x084fe40000011613 */
[----:B------:R-:W-:Y:S02]  /*23d0*/  SHF.R.U32.HI R5, RZ, R18, R5 ;  /* 0x00000012ff057219 */ /* 0x000fe40000011605 */
[----:B------:R-:W-:Y:S02]  /*23e0*/  SEL R19, R0, R19, !P0 ;  /* 0x0000001300137207 */ /* 0x000fe40004000000 */
[----:B------:R-:W-:Y:S02]  /*23f0*/  SHF.R.U32.HI R24, RZ, R7, R24 ;  /* 0x00000007ff187219 */ /* 0x000fe40000011618 */
[----:B----4-:R-:W-:-:S02]  /*2400*/  ISETP.NE.AND P1, PT, R20, 0x1, PT ;  /* 0x000000011400780c */ /* 0x010fc40003f25270 */
[----:B------:R-:W-:Y:S02]  /*2410*/  SEL R5, R8, R5, !P0 ;  /* 0x0000000508057207 */ /* 0x000fe40004000000 */
[----:B------:R-:W-:Y:S02]  /*2420*/  SEL R21, R9, R22, !P1 ;  /* 0x0000001609157207 */ /* 0x000fe40004800000 */
[----:B------:R-:W-:Y:S01]  /*2430*/  SEL R7, R11, R24, !P1 ;  /* 0x000000180b077207 */ /* 0x000fe20004800000 */
[----:B---3--:R-:W-:-:S04]  /*2440*/  IMAD.HI.U32 R22, R19, R2, RZ ;  /* 0x0000000213167227 */ /* 0x008fc800078e00ff */
[----:B------:R-:W-:Y:S01]  /*2450*/  IMAD.HI.U32 R6, R21, R2, RZ ;  /* 0x0000000215067227 */ /* 0x000fe200078e00ff */
[----:B------:R-:W-:-:S04]  /*2460*/  @P3 SHF.R.U32.HI R19, RZ, R3, R22 ;  /* 0x00000003ff133219 */ /* 0x000fc80000011616 */
[----:B------:R-:W-:Y:S01]  /*2470*/  @P3 SHF.R.U32.HI R21, RZ, R3, R6 ;  /* 0x00000003ff153219 */ /* 0x000fe20000011606 */
[----:B------:R-:W-:-:S04]  /*2480*/  IMAD R19, R40, R19, RZ ;  /* 0x0000001328137224 */ /* 0x000fc800078e02ff */
[----:B------:R-:W-:Y:S01]  /*2490*/  IMAD R6, R40, R21, RZ ;  /* 0x0000001528067224 */ /* 0x000fe200078e02ff */
[C---:B------:R-:W-:Y:S02]  /*24a0*/  ISETP.GE.AND P0, PT, R5.reuse, R19, PT ;  /* 0x000000130500720c */ /* 0x040fe40003f06270 */
[----:B------:R-:W-:Y:S02]  /*24b0*/  IADD3 R19, PT, PT, -R5, RZ, RZ ;  /* 0x000000ff05137210 */ /* 0x000fe40007ffe1ff */
[----:B------:R-:W-:Y:S01]  /*24c0*/  ISETP.GE.OR P0, PT, R7, R6, P0 ;  /* 0x000000060700720c */ /* 0x000fe20000706670 */
[----:B------:R-:W-:-:S04]  /*24d0*/  IMAD.HI.U32 R6, R5, R2, RZ ;  /* 0x0000000205067227 */ /* 0x000fc800078e00ff */
[----:B------:R-:W-:Y:S01]  /*24e0*/  IMAD R8, R4, R19, R8 ;  /* 0x0000001304087224 */ /* 0x000fe200078e0208 */
[----:B------:R-:W-:-:S04]  /*24f0*/  SHF.R.U32.HI R6, RZ, R3, R6 ;  /* 0x00000003ff067219 */ /* 0x000fc80000011606 */
[----:B------:R-:W-:-:S03]  /*2500*/  SEL R6, R5, R6, !P3 ;  /* 0x0000000605067207 */ /* 0x000fc60005800000 */
[----:B------:R-:W-:-:S04]  /*2510*/  @!P0 IMAD.HI.U32 R18, R7, R2, RZ ;  /* 0x0000000207128227 */ /* 0x000fc800078e00ff */
[----:B------:R-:W-:Y:S01]  /*2520*/  IMAD.MOV R2, RZ, RZ, -R6 ;  /* 0x000000ffff027224 */ /* 0x000fe200078e0a06 */
[----:B------:R-:W-:-:S03]  /*2530*/  @!P0 SHF.R.U32.HI R18, RZ, R3, R18 ;  /* 0x00000003ff128219 */ /* 0x000fc60000011612 */
[----:B------:R-:W-:Y:S01]  /*2540*/  IMAD R2, R40, R2, R5 ;  /* 0x0000000228027224 */ /* 0x000fe200078e0205 */
        /* <DEDUP_REMOVED lines=9> */
.L_x_41:
[----:B------:R-:W1:Y:S02]  /*25e0*/  LDCU UR8, c[0x0][0xb30] ;  /* 0x00016600ff0877ac */ /* 0x000e640008000800 */
[----:B-1----:R-:W-:-:S09]  /*25f0*/  UISETP.NE.AND UP0, UPT, UR8, 0x1, UPT ;  /* 0x000000010800788c */ /* 0x002fd2000bf05270 */
[----:B------:R-:W-:Y:S05]  /*2600*/  BRA.U UP0, `(.L_x_42) ;  /* 0x0000000100407547 */ /* 0x000fea000b800000 */
[----:B------:R-:W1:Y:S08]  /*2610*/  LDC.64 R4, c[0x0][0xb10] ;  /* 0x0002c400ff047b82 */ /* 0x000e700000000a00 */
[----:B------:R-:W2:Y:S08]  /*2620*/  LDC.64 R2, c[0x0][0xb18] ;  /* 0x0002c600ff027b82 */ /* 0x000eb00000000a00 */
[----:B------:R-:W4:Y:S08]  /*2630*/  LDC R6, c[0x0][0xb20] ;  /* 0x0002c800ff067b82 */ /* 0x000f300000000800 */
[----:B------:R-:W3:Y:S01]  /*2640*/  LDC R18, c[0x0][0xb0c] ;  /* 0x0002c300ff127b82 */ /* 0x000ee20000000800 */
[----:B-1----:R-:W-:-:S05]  /*2650*/  IMAD.HI.U32 R4, R11, R4, RZ ;  /* 0x000000040b047227 */ /* 0x002fca00078e00ff */
[----:B------:R-:W-:Y:S01]  /*2660*/  SHF.R.U32.HI R4, RZ, R5, R4 ;  /* 0x00000005ff047219 */ /* 0x000fe20000011604 */
[----:B--2---:R-:W-:Y:S01]  /*2670*/  IMAD.HI.U32 R3, R8, R3, RZ ;  /* 0x0000000308037227 */ /* 0x004fe200078e00ff */
[----:B------:R-:W-:-:S04]  /*2680*/  ISETP.NE.AND P0, PT, R2, 0x1, PT ;  /* 0x000000010200780c */ /* 0x000fc80003f05270 */
[----:B----4-:R-:W-:-:S04]  /*2690*/  SHF.R.U32.HI R3, RZ, R6, R3 ;  /* 0x00000006ff037219 */ /* 0x010fc80000011603 */
[----:B------:R-:W-:Y:S02]  /*26a0*/  SEL R3, R8, R3, !P0 ;  /* 0x0000000308037207 */ /* 0x000fe40004000000 */
[----:B---3--:R-:W-:-:S04]  /*26b0*/  ISETP.NE.AND P1, PT, R18, 0x1, PT ;  /* 0x000000011200780c */ /* 0x008fc80003f25270 */
[----:B------:R-:W-:-:S05]  /*26c0*/  SEL R4, R11, R4, !P1 ;  /* 0x000000040b047207 */ /* 0x000fca0004800000 */
[----:B------:R-:W-:Y:S02]  /*26d0*/  IMAD.IADD R5, R3, 0x1, -R4 ;  /* 0x0000000103057824 */ /* 0x000fe400078e0a04 */
[----:B------:R-:W-:Y:S02]  /*26e0*/  IMAD.IADD R3, R4, 0x1, -R3 ;  /* 0x0000000104037824 */ /* 0x000fe400078e0a03 */
[----:B------:R-:W-:Y:S02]  /*26f0*/  IMAD R11, R5, R18, R11 ;  /* 0x00000012050b7224 */ /* 0x000fe400078e020b */
[----:B------:R-:W-:-:S07]  /*2700*/  IMAD R8, R3, R2, R8 ;  /* 0x0000000203087224 */ /* 0x000fce00078e0208 */
.L_x_42:
[----:B------:R-:W-:Y:S01]  /*2710*/  VIADD R14, R14, 0x1 ;  /* 0x000000010e0e7836 */ /* 0x000fe20000000000 */
[----:B------:R-:W-:Y:S01]  /*2720*/  PLOP3.LUT P1, PT, PT, PT, PT, 0x80, 0x8 ;  /* 0x000000000008781c */ /* 0x000fe20003f2f070 */
[----:B------:R-:W-:Y:S02]  /*2730*/  IMAD.IADD R93, R11, 0x1, R92 ;  /* 0x000000010b5d7824 */ /* 0x000fe400078e025c */
[----:B------:R-:W-:Y:S01]  /*2740*/  IMAD.IADD R94, R8, 0x1, R81 ;  /* 0x00000001085e7824 */ /* 0x000fe200078e0251 */
[----:B------:R-:W-:-:S04]  /*2750*/  ISETP.NE.AND P0, PT, R14, 0x2, PT ;  /* 0x000000020e00780c */ /* 0x000fc80003f05270 */
[----:B------:R-:W-:Y:S02]  /*2760*/  SEL R2, RZ, 0x1, P0 ;  /* 0x00000001ff027807 */ /* 0x000fe40000000000 */
[----:B------:R-:W-:Y:S02]  /*2770*/  SEL R14, R14, RZ, P0 ;  /* 0x000000ff0e0e7207 */ /* 0x000fe40000000000 */
[----:B------:R-:W-:Y:S01]  /*2780*/  LOP3.LUT R13, R13, R2, RZ, 0x3c, !PT ;  /* 0x000000020d0d7212 */ /* 0x000fe200078e3cff */
[----:B------:R-:W-:Y:S06]  /*2790*/  @P2 BRA `(.L_x_43) ;  /* 0xfffffff000582947 */ /* 0x000fec000383ffff */
[----:B------:R-:W-:Y:S01]  /*27a0*/  UIADD3 UR4, UPT, UPT, UR4, 0x90, URZ ;  /* 0x0000009004047890 */ /* 0x000fe2000fffe0ff */
[----:B------:R-:W-:-:S03]  /*27b0*/  SHF.L.U32 R3, R15, 0x1f, RZ ;  /* 0x0000001f0f037819 */ /* 0x000fc600000006ff */
[----:B------:R-:W-:-:S09]  /*27c0*/  ULEA UR5, UR13, UR4, 0x3 ;  /* 0x000000040d057291 */ /* 0x000fd2000f8e18ff */
[----:B------:R-:W1:Y:S02]  /*27d0*/  SYNCS.PHASECHK.TRANS64.TRYWAIT P0, [UR5], R3 ;  /* 0x00000003ff0075a7 */ /* 0x000e640008001105 */
[----:B-1----:R-:W-:Y:S05]  /*27e0*/  @!P0 BRA `(.L_x_44) ;  /* 0x0000004800f08947 */ /* 0x002fea0003800000 */
.L_x_133:
[----:B------:R-:W-:-:S04]  /*27f0*/  UIADD3 UR6, UPT, UPT, UR13, 0x1, URZ ;  /* 0x000000010d067890 */ /* 0x000fc8000fffe0ff */
[----:B------:R-:W-:-:S04]  /*2800*/  UISETP.NE.AND UP0, UPT, UR6, 0x12, UPT ;  /* 0x000000120600788c */ /* 0x000fc8000bf05270 */
[----:B------:R-:W-:Y:S02]  /*2810*/  USEL UR7, URZ, 0x1, UP0 ;  /* 0x00000001ff077887 */ /* 0x000fe40008000000 */
[----:B------:R-:W-:-:S04]  /*2820*/  USEL UR6, UR6, URZ, UP0 ;  /* 0x000000ff06067287 */ /* 0x000fc80008000000 */
[----:B------:R-:W-:Y:S01]  /*2830*/  ULEA UR5, UR6, UR4, 0x3 ;  /* 0x0000000406057291 */ /* 0x000fe2000f8e18ff */
[----:B------:R-:W-:-:S04]  /*2840*/  LOP3.LUT R2, R15, UR7, RZ, 0x3c, !PT ;  /* 0x000000070f027c12 */ /* 0x000fc8000f8e3cff */
[----:B-1----:R-:W-:-:S04]  /*2850*/  SHF.L.U32 R3, R2, 0x1f, RZ ;  /* 0x0000001f02037819 */ /* 0x002fc800000006ff */
[----:B------:R-:W1:Y:S02]  /*2860*/  SYNCS.PHASECHK.TRANS64.TRYWAIT P0, [UR5], R3 ;  /* 0x00000003ff0075a7 */ /* 0x000e640008001105 */
[----:B-1----:R-:W-:Y:S05]  /*2870*/  @!P0 BRA `(.L_x_45) ;  /* 0x0000004800e48947 */ /* 0x002fea0003800000 */
.L_x_135:
        /* <DEDUP_REMOVED lines=9> */
.L_x_137:
        /* <DEDUP_REMOVED lines=9> */
.L_x_139:
        /* <DEDUP_REMOVED lines=9> */
.L_x_141:
        /* <DEDUP_REMOVED lines=9> */
.L_x_143:
        /* <DEDUP_REMOVED lines=9> */
.L_x_145:
        /* <DEDUP_REMOVED lines=9> */
.L_x_147:
        /* <DEDUP_REMOVED lines=9> */
.L_x_149:
        /* <DEDUP_REMOVED lines=9> */
.L_x_151:
        /* <DEDUP_REMOVED lines=9> */
.L_x_153:
        /* <DEDUP_REMOVED lines=9> */
.L_x_155:
        /* <DEDUP_REMOVED lines=9> */
.L_x_157:
        /* <DEDUP_REMOVED lines=9> */
.L_x_159:
        /* <DEDUP_REMOVED lines=9> */
.L_x_161:
        /* <DEDUP_REMOVED lines=9> */
.L_x_163:
        /* <DEDUP_REMOVED lines=9> */
.L_x_165:
[----:B------:R-:W-:-:S04]  /*30f0*/  UIADD3 UR6, UPT, UPT, UR6, 0x1, URZ ;  /* 0x0000000106067890 */ /* 0x000fc8000fffe0ff */
[----:B------:R-:W-:-:S04]  /*3100*/  UISETP.NE.AND UP0, UPT, UR6, 0x12, UPT ;  /* 0x000000120600788c */ /* 0x000fc8000bf05270 */
[----:B------:R-:W-:Y:S02]  /*3110*/  USEL UR5, URZ, 0x1, UP0 ;  /* 0x00000001ff057887 */ /* 0x000fe40008000000 */
[----:B------:R-:W-:-:S04]  /*3120*/  USEL UR6, UR6, URZ, UP0 ;  /* 0x000000ff06067287 */ /* 0x000fc80008000000 */
[----:B------:R-:W-:Y:S01]  /*3130*/  ULEA UR6, UR6, UR4, 0x3 ;  /* 0x0000000406067291 */ /* 0x000fe2000f8e18ff */
[----:B-1----:R-:W-:-:S04]  /*3140*/  LOP3.LUT R3, R2, UR5, RZ, 0x3c, !PT ;  /* 0x0000000502037c12 */ /* 0x002fc8000f8e3cff */
[----:B------:R-:W-:Y:S01]  /*3150*/  SHF.L.U32 R3, R3, 0x1f, RZ ;  /* 0x0000001f03037819 */ /* 0x000fe200000006ff */
[----:B---3--:R-:W-:-:S07]  /*3160*/  IMAD.U32 R0, RZ, RZ, UR6 ;  /* 0x00000006ff007e24 */ /* 0x008fce000f8e00ff */
.L_x_61:
[----:B-1----:R1:W2:Y:S02]  /*3170*/  SYNCS.PHASECHK.TRANS64.TRYWAIT P0, [R0+URZ], R3 ;  /* 0x00000003000075a7 */ /* 0x0022a400080011ff */
[----:B--2---:R-:W-:Y:S05]  /*3180*/  @!P0 NANOSLEEP.SYNCS 0x989680 ;  /* 0x009896800000895d */ /* 0x004fea0003900000 */
[----:B------:R-:W2:Y:S02]  /*3190*/  @!P0 SYNCS.PHASECHK.TRANS64 P0, [R0+URZ], R3 ;  /* 0x00000003000085a7 */ /* 0x000ea400080010ff */
[----:B--2---:R-:W-:Y:S05]  /*31a0*/  @P0 EXIT ;  /* 0x000000000000094d */ /* 0x004fea0003800000 */
[----:B------:R-:W-:Y:S05]  /*31b0*/  BRA `(.L_x_61) ;  /* 0xfffffffc00ec7947 */ /* 0x000fea000383ffff */
.L_x_23:
[----:B------:R-:W-:-:S04]  /*31c0*/  UISETP.NE.AND UP1, UPT, UR37, URZ, UPT ;  /* 0x000000ff2500728c */ /* 0x000fc8000bf25270 */
[----:B------:R-:W-:-:S09]  /*31d0*/  UISETP.NE.OR UP1, UPT, UR10, 0x1, UP1 ;  /* 0x000000010a00788c */ /* 0x000fd20008f25670 */
[----:B------:R-:W-:Y:S05]  /*31e0*/  BRA.U UP1, `(.L_x_62) ;  /* 0x00000005014c7547 */ /* 0x000fea000b800000 */
[----:B------:R-:W-:Y:S01]  /*31f0*/  HFMA2 R11, -RZ, RZ, 0, 0 ;  /* 0x00000000ff0b7431 */ /* 0x000fe200000001ff */
[----:B------:R-:W-:Y:S01]  /*3200*/  ISETP.GE.U32.AND P2, PT, R10, 0x2, PT ;  /* 0x000000020a00780c */ /* 0x000fe20003f46070 */
[----:B------:R-:W-:Y:S01]  /*3210*/  IMAD.MOV.U32 R12, RZ, RZ, 0x1 ;  /* 0x00000001ff0c7424 */ /* 0x000fe200078e00ff */
[----:B------:R-:W-:Y:S01]  /*3220*/  CS2R R8, SRZ ;  /* 0x0000000000087805 */ /* 0x000fe2000001ff00 */
[----:B------:R-:W-:Y:S01]  /*3230*/  IMAD.MOV.U32 R3, RZ, RZ, RZ ;  /* 0x000000ffff037224 */ /* 0x000fe200078e00ff */
[----:B------:R-:W-:Y:S01]  /*3240*/  UMOV UR4, 0x400 ;  /* 0x0000040000047882 */ /* 0x000fe20000000000 */
[----:B------:R-:W-:Y:S01]  /*3250*/  UMOV UR6, URZ ;  /* 0x000000ff00067c82 */ /* 0x000fe20008000000 */
[----:B------:R-:W-:-:S12]  /*3260*/  ULEA UR37, UR37, UR4, 0x18 ;  /* 0x0000000425257291 */ /* 0x000fd8000f8ec0ff */
.L_x_66:
[----:B------:R-:W-:Y:S02]  /*3270*/  LEA R0, R3, UR37, 0x3 ;  /* 0x0000002503007c11 */ /* 0x000fe4000f8e18ff */
[----:B------:R-:W-:-:S03]  /*3280*/  SHF.L.U32 R5, R8, 0x1f, RZ ;  /* 0x0000001f08057819 */ /* 0x000fc600000006ff */
[----:B------:R-:W-:Y:S01]  /*3290*/  VIADD R4, R0, 0x1b0 ;  /* 0x000001b000047836 */ /* 0x000fe20000000000 */
[----:B------:R-:W1:Y:S02]  /*32a0*/  SYNCS.PHASECHK.TRANS64.TRYWAIT P0, [R0+URZ+0x1a0], R5 ;  /* 0x0001a005000075a7 */ /* 0x000e6400080011ff */
[----:B-1----:R-:W-:Y:S05]  /*32b0*/  @!P0 BRA `(.L_x_63) ;  /* 0x0000004400d48947 */ /* 0x002fea0003800000 */
.L_x_166:
[----:B------:R-:W-:Y:S01]  /*32c0*/  ULEA UR5, UR6, UR37, 0x3 ;  /* 0x0000002506057291 */ /* 0x000fe2000f8e18ff */
[----:B------:R-:W-:Y:S01]  /*32d0*/  PRMT R4, RZ, 0x654, R4 ;  /* 0x00000654ff047816 */ /* 0x000fe20000000004 */
[----:B-1----:R-:W-:Y:S01]  /*32e0*/  @!P2 IMAD.MOV.U32 R5, RZ, RZ, 0x10 ;  /* 0x00000010ff05a424 */ /* 0x002fe200078e00ff */
[----:B------:R-:W-:Y:S01]  /*32f0*/  SHF.L.U32 R7, R12, 0x1f, RZ ;  /* 0x0000001f0c077819 */ /* 0x000fe200000006ff */
[----:B------:R-:W-:Y:S01]  /*3300*/  UIADD3 UR4, UPT, UPT, UR5, 0x140, URZ ;  /* 0x0000014005047890 */ /* 0x000fe2000fffe0ff */
[----:B------:R1:W-:Y:S05]  /*3310*/  SYNCS.ARRIVE.TRANS64.RED.A1T0 RZ, [R4+URZ], RZ ;  /* 0x000000ff04ff79a7 */ /* 0x0003ea00081004ff */
[----:B------:R-:W-:Y:S01]  /*3320*/  IMAD.U32 R13, RZ, RZ, UR4 ;  /* 0x00000004ff0d7e24 */ /* 0x000fe2000f8e00ff */
[----:B------:R-:W2:Y:S04]  /*3330*/  SYNCS.PHASECHK.TRANS64.TRYWAIT P0, [UR5+0x150], R7 ;  /* 0x00015007ff0075a7 */ /* 0x000ea80008001105 */
[----:B------:R-:W-:Y:S01]  /*3340*/  PRMT R13, R10, 0x654, R13 ;  /* 0x000006540a0d7816 */ /* 0x000fe2000000000d */
[----:B-12---:R-:W-:Y:S06]  /*3350*/  @!P0 BRA `(.L_x_64) ;  /* 0x0000004400c08947 */ /* 0x006fec0003800000 */
.L_x_168:
[----:B------:R-:W-:Y:S01]  /*3360*/  ULEA UR4, UR6, UR37, 0x4 ;  /* 0x0000002506047291 */ /* 0x000fe2000f8e20ff */
[----:B------:R-:W-:Y:S01]  /*3370*/  SEL R2, R13, R2, !P2 ;  /* 0x000000020d027207 */ /* 0x000fe20005000000 */
[----:B------:R-:W-:Y:S01]  /*3380*/  UIADD3 UR5, UPT, UPT, UR5, 0x140, URZ ;  /* 0x0000014005057890 */ /* 0x000fe2000fffe0ff */
[----:B-1----:R-:W-:Y:S01]  /*3390*/  LEA R0, R11, UR37, 0x3 ;  /* 0x000000250b007c11 */ /* 0x002fe2000f8e18ff */
[----:B------:R-:W-:Y:S01]  /*33a0*/  UIADD3 UR4, UPT, UPT, UR4, 0x1d0, URZ ;  /* 0x000001d004047890 */ /* 0x000fe2000fffe0ff */
[----:B------:R1:W-:Y:S01]  /*33b0*/  @!P2 SYNCS.ARRIVE.TRANS64.RED RZ, [R2+URZ], R5 ;  /* 0x0000000502ffa9a7 */ /* 0x0003e200080004ff */
[----:B------:R-:W-:Y:S01]  /*33c0*/  UIADD3 UR6, UPT, UPT, UR6, 0x1, URZ ;  /* 0x0000000106067890 */ /* 0x000fe2000fffe0ff */
[----:B------:R-:W-:-:S03]  /*33d0*/  VIADD R3, R3, 0x1 ;  /* 0x0000000103037836 */ /* 0x000fc60000000000 */
[----:B------:R-:W-:Y:S02]  /*33e0*/  UISETP.NE.AND UP0, UPT, UR6, 0x2, UPT ;  /* 0x000000020600788c */ /* 0x000fe4000bf05270 */
[----:B------:R-:W-:Y:S01]  /*33f0*/  ISETP.NE.AND P0, PT, R3, 0x2, PT ;  /* 0x000000020300780c */ /* 0x000fe20003f05270 */
[----:B------:R-:W-:Y:S06]  /*3400*/  UGETNEXTWORKID.BROADCAST [UR4], [UR5] ;  /* 0x00000000040073ca */ /* 0x000fec0008000100 */
[----:B------:R-:W-:Y:S02]  /*3410*/  USEL UR4, URZ, 0x1, UP0 ;  /* 0x00000001ff047887 */ /* 0x000fe40008000000 */
[----:B------:R-:W-:-:S04]  /*3420*/  USEL UR6, UR6, URZ, UP0 ;  /* 0x000000ff06067287 */ /* 0x000fc80008000000 */
[----:B------:R-:W-:Y:S02]  /*3430*/  LOP3.LUT R12, R12, UR4, RZ, 0x3c, !PT ;  /* 0x000000040c0c7c12 */ /* 0x000fe4000f8e3cff */
[----:B-1----:R-:W-:-:S04]  /*3440*/  SHF.L.U32 R5, R9, 0x1f, RZ ;  /* 0x0000001f09057819 */ /* 0x002fc800000006ff */
[----:B------:R-:W1:Y:S02]  /*3450*/  SYNCS.PHASECHK.TRANS64.TRYWAIT P1, [R0+URZ+0x140], R5 ;  /* 0x00014005000075a7 */ /* 0x000e6400080211ff */
[----:B-1----:R-:W-:Y:S05]  /*3460*/  @!P1 BRA `(.L_x_65) ;  /* 0x0000004400949947 */ /* 0x002fea0003800000 */
.L_x_169:
[----:B------:R-:W-:Y:S01]  /*3470*/  LEA R4, R11, UR37, 0x4 ;  /* 0x000000250b047c11 */ /* 0x000fe2000f8e20ff */
[----:B-1----:R-:W-:Y:S01]  /*3480*/  VIADD R0, R0, 0x150 ;  /* 0x0000015000007836 */ /* 0x002fe20000000000 */
[----:B------:R-:W-:Y:S01]  /*3490*/  SEL R3, R3, RZ, P0 ;  /* 0x000000ff03037207 */ /* 0x000fe20000000000 */
[----:B------:R-:W-:-:S03]  /*34a0*/  VIADD R11, R11, 0x1 ;  /* 0x000000010b0b7836 */ /* 0x000fc60000000000 */
[----:B------:R-:W1:Y:S01]  /*34b0*/  LDS.128 R4, [R4+0x1d0] ;  /* 0x0001d00004047984 */ /* 0x000e620000000c00 */
[----:B------:R-:W-:Y:S02]  /*34c0*/  PRMT R0, RZ, 0x654, R0 ;  /* 0x00000654ff007816 */ /* 0x000fe40000000000 */
[C---:B------:R-:W-:Y:S01]  /*34d0*/  ISETP.NE.AND P1, PT, R11.reuse, 0x2, PT ;  /* 0x000000020b00780c */ /* 0x040fe20003f25270 */
[----:B------:R-:W-:Y:S01]  /*34e0*/  @!PT LDS RZ, [RZ] ;  /* 0x00000000fffff984 */ /* 0x000fe20000000800 */
[----:B------:R-:W-:Y:S01]  /*34f0*/  @!PT LDS RZ, [RZ] ;  /* 0x00000000fffff984 */ /* 0x000fe20000000800 */
[----:B------:R-:W-:Y:S01]  /*3500*/  @!PT LDS RZ, [RZ] ;  /* 0x00000000fffff984 */ /* 0x000fe20000000800 */
[----:B------:R-:W-:Y:S01]  /*3510*/  @!PT LDS RZ, [RZ] ;  /* 0x00000000fffff984 */ /* 0x000fe20000000800 */
[----:B------:R2:W-:Y:S06]  /*3520*/  MEMBAR.ALL.CTA ;  /* 0x0000000000007992 */ /* 0x0005ec0000008000 */
[----:B--2---:R-:W2:Y:S01]  /*3530*/  FENCE.VIEW.ASYNC.S ;  /* 0x00000000000073c6 */ /* 0x004ea20000000000 */
[----:B------:R-:W-:Y:S01]  /*3540*/  SEL R11, R11, RZ, P1 ;  /* 0x000000ff0b0b7207 */ /* 0x000fe20000800000 */
[----:B--2---:R2:W-:Y:S01]  /*3550*/  SYNCS.ARRIVE.TRANS64.RED.A1T0 RZ, [R0+URZ], RZ ;  /* 0x000000ff00ff79a7 */ /* 0x0045e200081004ff */
[----:B-1----:R-:W-:-:S02]  /*3560*/  LOP3.LUT P3, RZ, R6, 0x1, RZ, 0xc0, !PT ;  /* 0x0000000106ff7812 */ /* 0x002fc4000786c0ff */
[----:B------:R-:W-:-:S04]  /*3570*/  SEL R5, RZ, 0x1, P0 ;  /* 0x00000001ff057807 */ /* 0x000fc80000000000 */
[----:B------:R-:W-:Y:S02]  /*3580*/  LOP3.LUT R8, R8, R5, RZ, 0x3c, !PT ;  /* 0x0000000508087212 */ /* 0x000fe400078e3cff */
[----:B--2---:R-:W-:-:S04]  /*3590*/  SEL R0, RZ, 0x1, P1 ;  /* 0x00000001ff007807 */ /* 0x004fc80000800000 */
[----:B------:R-:W-:Y:S01]  /*35a0*/  LOP3.LUT R9, R9, R0, RZ, 0x3c, !PT ;  /* 0x0000000009097212 */ /* 0x000fe200078e3cff */
[----:B------:R-:W-:Y:S06]  /*35b0*/  @P3 BRA `(.L_x_66) ;  /* 0xfffffffc002c3947 */ /* 0x000fec000383ffff */
[----:B------:R-:W-:Y:S01]  /*35c0*/  ULEA UR5, UR6, UR37, 0x3 ;  /* 0x0000002506057291 */ /* 0x000fe2000f8e18ff */
[----:B------:R-:W-:-:S08]  /*35d0*/  SHF.L.U32 R3, R12, 0x1f, RZ ;  /* 0x0000001f0c037819 */ /* 0x000fd000000006ff */
[----:B------:R-:W1:Y:S02]  /*35e0*/  SYNCS.PHASECHK.TRANS64 P0, [UR5+0x150], R3 ;  /* 0x00015003ff0075a7 */ /* 0x000e640008001005 */
[----:B-1----:R-:W-:Y:S05]  /*35f0*/  @P0 BRA `(.L_x_67) ;  /* 0x0000000000080947 */ /* 0x002fea0003800000 */
[----:B------:R-:W1:Y:S02]  /*3600*/  SYNCS.PHASECHK.TRANS64.TRYWAIT P0, [UR5+0x150], R3 ;  /* 0x00015003ff0075a7 */ /* 0x000e640008001105 */
[----:B-1----:R-:W-:Y:S05]  /*3610*/  @!P0 BRA `(.L_x_68) ;  /* 0x00000044003c8947 */ /* 0x002fea0003800000 */
.L_x_67:
[----:B------:R-:W-:-:S04]  /*3620*/  UIADD3 UR4, UPT, UPT, UR6, 0x1, URZ ;  /* 0x0000000106047890 */ /* 0x000fc8000fffe0ff */
[----:B------:R-:W-:-:S04]  /*3630*/  UISETP.NE.AND UP0, UPT, UR4, 0x2, UPT ;  /* 0x000000020400788c */ /* 0x000fc8000bf05270 */
[----:B------:R-:W-:Y:S02]  /*3640*/  USEL UR7, URZ, 0x1, UP0 ;  /* 0x00000001ff077887 */ /* 0x000fe40008000000 */
[----:B------:R-:W-:-:S04]  /*3650*/  USEL UR4, UR4, URZ, UP0 ;  /* 0x000000ff04047287 */ /* 0x000fc80008000000 */
[----:B------:R-:W-:Y:S01]  /*3660*/  ULEA UR4, UR4, UR37, 0x3 ;  /* 0x0000002504047291 */ /* 0x000fe2000f8e18ff */
[----:B-1----:R-:W-:-:S04]  /*3670*/  LOP3.LUT R3, R12, UR7, RZ, 0x3c, !PT ;  /* 0x000000070c037c12 */ /* 0x002fc8000f8e3cff */
[----:B------:R-:W-:-:S04]  /*3680*/  SHF.L.U32 R0, R3, 0x1f, RZ ;  /* 0x0000001f03007819 */ /* 0x000fc800000006ff */
[----:B------:R-:W1:Y:S02]  /*3690*/  SYNCS.PHASECHK.TRANS64 P0, [UR4+0x150], R0 ;  /* 0x00015000ff0075a7 */ /* 0x000e640008001004 */
[----:B-1----:R-:W-:Y:S05]  /*36a0*/  @P0 EXIT ;  /* 0x000000000000094d */ /* 0x002fea0003800000 */
[----:B------:R-:W-:Y:S02]  /*36b0*/  SHF.L.U32 R3, R3, 0x1f, RZ ;  /* 0x0000001f03037819 */ /* 0x000fe400000006ff */
[----:B------:R-:W-:-:S07]  /*36c0*/  MOV R0, UR4 ;  /* 0x0000000400007c02 */ /* 0x000fce0008000f00 */
.L_x_69:
[----:B-1----:R1:W2:Y:S02]  /*36d0*/  SYNCS.PHASECHK.TRANS64.TRYWAIT P0, [R0+URZ+0x150], R3 ;  /* 0x00015003000075a7 */ /* 0x0022a400080011ff */
[----:B--2---:R-:W-:Y:S05]  /*36e0*/  @!P0 NANOSLEEP.SYNCS 0x989680 ;  /* 0x009896800000895d */ /* 0x004fea0003900000 */
[----:B------:R-:W2:Y:S02]  /*36f0*/  @!P0 SYNCS.PHASECHK.TRANS64 P0, [R0+URZ+0x150], R3 ;  /* 0x00015003000085a7 */ /* 0x000ea400080010ff */
[----:B--2---:R-:W-:Y:S05]  /*3700*/  @P0 EXIT ;  /* 0x000000000000094d */ /* 0x004fea0003800000 */
[----:B------:R-:W-:Y:S05]  /*3710*/  BRA `(.L_x_69) ;  /* 0xfffffffc00ec7947 */ /* 0x000fea000383ffff */
.L_x_62:
[----:B------:R-:W-:Y:S05]  /*3720*/  BRA.U UP4, `(.L_x_70) ;  /* 0x0000001104d87547 */ /* 0x000fea000b800000 */
[----:B------:R-:W-:Y:S01]  /*3730*/  UMOV UR6, 0x40 ;  /* 0x0000004000067882 */ /* 0x000fe20000000000 */
[----:B------:R-:W-:Y:S01]  /*3740*/  NOP ;  /* 0x0000000000007918 */ /* 0x000fe20000000000 */
[----:B------:R-:W-:Y:S01]  /*3750*/  ULEA UR6, UR37, UR6, 0x18 ;  /* 0x0000000625067291 */ /* 0x000fe2000f8ec0ff */
[----:B------:R-:W-:Y:S02]  /*3760*/  UMOV UR7, 0x400 ;  /* 0x0000040000077882 */ /* 0x000fe40000000000 */
[----:B------:R-:W-:-:S06]  /*3770*/  ULEA UR37, UR37, UR7, 0x18 ;  /* 0x0000000725257291 */ /* 0x000fcc000f8ec0ff */
[----:B------:R-:W1:Y:S02]  /*3780*/  LDS.U8 R2, [UR6+0x1c] ;  /* 0x00001c06ff027984 */ /* 0x000e640008000000 */
[----:B-1----:R-:W-:-:S13]  /*3790*/  ISETP.NE.AND P0, PT, R2, RZ, PT ;  /* 0x000000ff0200720c */ /* 0x002fda0003f05270 */
[----:B------:R-:W-:Y:S05]  /*37a0*/  @P0 BRA `(.L_x_71) ;  /* 0x0000000400080947 */ /* 0x000fea0003800000 */
[----:B------:R-:W-:Y:S02]  /*37b0*/  UISETP.NE.U32.AND UP0, UPT, UR5, 0x1, UPT ;  /* 0x000000010500788c */ /* 0x000fe4000bf05070 */
[----:B------:R-:W-:-:S07]  /*37c0*/  UIADD3 UR8, UPT, UPT, UR6, 0x8, URZ ;  /* 0x0000000806087890 */ /* 0x000fce000fffe0ff */
[----:B------:R-:W-:Y:S05]  /*37d0*/  BRA.U !UP0, `(.L_x_72) ;  /* 0x00000001089c7547 */ /* 0x000fea000b800000 */
[----:B------:R-:W-:Y:S01]  /*37e0*/  ELECT P0, URZ, PT ;  /* 0x0000000000ff782f */ /* 0x000fe20003800000 */
[----:B------:R-:W-:-:S12]  /*37f0*/  BSSY B0, `(.L_x_72) ;  /* 0x0000025000007945 */ /* 0x000fd80003800000 */
[----:B------:R-:W-:Y:S05]  /*3800*/  @!P0 BRA `(.L_x_73) ;  /* 0x00000000008c8947 */ /* 0x000fea0003800000 */
[----:B------:R-:W-:-:S05]  /*3810*/  UMOV UR7, 0x10 ;  /* 0x0000001000077882 */ /* 0x000fca0000000000 */
[----:B------:R-:W-:Y:S04]  /*3820*/  DEPBAR.LE SB1, 0x36 ;  /* 0x00009d800000791a */ /* 0x000fe80000000000 */
[----:B------:R-:W1:Y:S02]  /*3830*/  UTCATOMSWS.2CTA.FIND_AND_SET.ALIGN UP1, UR7, UR7 ;  /* 0x00000007000775e3 */ /* 0x000e640008220800 */
[----:B-1----:R-:W-:Y:S01]  /*3840*/  MOV R11, UR7 ;  /* 0x00000007000b7c02 */ /* 0x002fe20008000f00 */
[----:B------:R-:W-:Y:S06]  /*3850*/  BRA.U UP1, `(.L_x_74) ;  /* 0x0000000101187547 */ /* 0x000fec000b800000 */
.L_x_75:
[----:B------:R-:W-:Y:S05]  /*3860*/  NANOSLEEP 0x64 ;  /* 0x000000640000795d */ /* 0x000fea0003800000 */
[----:B------:R-:W-:-:S05]  /*3870*/  UMOV UR7, 0x10 ;  /* 0x0000001000077882 */ /* 0x000fca0000000000 */
[----:B------:R-:W-:Y:S04]  /*3880*/  DEPBAR.LE SB1, 0x36 ;  /* 0x00009d800000791a */ /* 0x000fe80000000000 */
[----:B------:R-:W1:Y:S02]  /*3890*/  UTCATOMSWS.2CTA.FIND_AND_SET.ALIGN UP1, UR7, UR7 ;  /* 0x00000007000775e3 */ /* 0x000e640008220800 */
[----:B-1----:R-:W-:Y:S01]  /*38a0*/  MOV R11, UR7 ;  /* 0x00000007000b7c02 */ /* 0x002fe20008000f00 */
[----:B------:R-:W-:Y:S05]  /*38b0*/  BRA.U !UP1, `(.L_x_75) ;  /* 0xfffffffd09e87547 */ /* 0x000fea000b83ffff */
.L_x_74:
[----:B------:R-:W1:Y:S01]  /*38c0*/  LDS R5, [UR6+0x10] ;  /* 0x00001006ff057984 */ /* 0x000e620008000800 */
[----:B------:R-:W-:Y:S01]  /*38d0*/  IMAD.U32 R3, RZ, RZ, UR37 ;  /* 0x00000025ff037e24 */ /* 0x000fe2000f8e00ff */
[----:B------:R-:W-:-:S03]  /*38e0*/  MOV R2, UR4 ;  /* 0x0000000400027c02 */ /* 0x000fc60008000f00 */
[----:B------:R-:W-:Y:S01]  /*38f0*/  VIADD R3, R3, 0x1f0 ;  /* 0x000001f003037836 */ /* 0x000fe20000000000 */
[----:B-1----:R-:W-:-:S04]  /*3900*/  SHF.L.U32 R5, R5, 0x1f, RZ ;  /* 0x0000001f05057819 */ /* 0x002fc800000006ff */
[----:B------:R-:W1:Y:S02]  /*3910*/  SYNCS.PHASECHK.TRANS64.TRYWAIT P0, [UR6+0x8], R5 ;  /* 0x00000805ff0075a7 */ /* 0x000e640008001106 */
[----:B-1----:R-:W-:Y:S05]  /*3920*/  @P0 BRA `(.L_x_76) ;  /* 0x0000000000080947 */ /* 0x002fea0003800000 */
[----:B------:R-:W1:Y:S02]  /*3930*/  SYNCS.PHASECHK.TRANS64.TRYWAIT P0, [UR6+0x8], R5 ;  /* 0x00000805ff0075a7 */ /* 0x000e640008001106 */
[----:B-1----:R-:W-:Y:S05]  /*3940*/  @!P0 BRA `(.L_x_77) ;  /* 0x0000004000888947 */ /* 0x002fea0003800000 */
.L_x_76:
[----:B-1----:R-:W-:Y:S01]  /*3950*/  HFMA2 R4, -RZ, RZ, 0, 5.9604644775390625e-08 ;  /* 0x00000001ff047431 */ /* 0x002fe200000001ff */
[----:B------:R-:W-:Y:S01]  /*3960*/  UPRMT UR7, UR4, 0x654, UR8 ;  /* 0x0000065404077896 */ /* 0x000fe20008000008 */
[----:B------:R-:W-:Y:S01]  /*3970*/  IMAD.MOV.U32 R6, RZ, RZ, 0xffff ;  /* 0x0000ffffff067424 */ /* 0x000fe200078e00ff */
[----:B------:R-:W-:Y:S01]  /*3980*/  PRMT R2, R2, 0x654, R3 ;  /* 0x0000065402027816 */ /* 0x000fe20000000003 */
[----:B------:R-:W-:Y:S02]  /*3990*/  IMAD.MOV.U32 R5, RZ, RZ, 0x4 ;  /* 0x00000004ff057424 */ /* 0x000fe400078e00ff */
[----:B------:R-:W-:Y:S01]  /*39a0*/  IMAD.SHL.U32 R9, R11, 0x20, RZ ;  /* 0x000000200b097824 */ /* 0x000fe200078e00ff */
[----:B------:R-:W-:Y:S02]  /*39b0*/  MOV R3, UR7 ;  /* 0x0000000700037c02 */ /* 0x000fe40008000f00 */
[-C--:B------:R-:W-:Y:S01]  /*39c0*/  SHF.L.U32 R7, R6, R11.reuse, RZ ;  /* 0x0000000b06077219 */ /* 0x080fe200000006ff */
[----:B------:R1:W-:Y:S01]  /*39d0*/  SYNCS.ARRIVE.TRANS64.RED RZ, [UR7], R5 ;  /* 0x00000005ffff79a7 */ /* 0x0003e20008000407 */
[----:B------:R-:W-:Y:S01]  /*39e0*/  SHF.L.U32 R6, R4, R11, RZ ;  /* 0x0000000b04067219 */ /* 0x000fe200000006ff */
[----:B------:R1:W-:Y:S04]  /*39f0*/  STS [UR37+0x1f0], R9 ;  /* 0x0001f009ff007988 */ /* 0x0003e80008000825 */
[----:B------:R1:W-:Y:S04]  /*3a00*/  STAS [R2.64], R11 ;  /* 0x0000000b02007dbd */ /* 0x0003e8000c0008ff */
[----:B------:R1:W-:Y:S04]  /*3a10*/  ATOMS.OR RZ, [UR6+0x14], R7 ;  /* 0x00001407ffff798c */ /* 0x0003e8000b000006 */
[----:B------:R1:W-:Y:S04]  /*3a20*/  ATOMS.OR RZ, [UR6+0x18], R6 ;  /* 0x00001806ffff798c */ /* 0x0003e8000b000006 */
[----:B------:R1:W-:Y:S02]  /*3a30*/  ATOMS.XOR RZ, [UR6+0x10], R4 ;  /* 0x00001004ffff798c */ /* 0x0003e4000b800006 */
.L_x_73:
[----:B------:R-:W-:Y:S05]  /*3a40*/  BSYNC B0 ;  /* 0x0000000000007941 */ /* 0x000fea0003800000 */
.L_x_72:
[----:B------:R-:W-:Y:S05]  /*3a50*/  BRA.U UP0, `(.L_x_78) ;  /* 0x00000001006c7547 */ /* 0x000fea000b800000 */
[----:B------:R-:W-:-:S03]  /*3a60*/  UMOV UR7, 0xffffffff ;  /* 0xffffffff00077882 */ /* 0x000fc60000000000 */
[----:B------:R-:W-:Y:S05]  /*3a70*/  BRA.DIV UR7, `(.L_x_79) ;  /* 0x0000004207547947 */ /* 0x000fea000b800000 */
[----:B------:R-:W-:-:S13]  /*3a80*/  ELECT P6, URZ, PT ;  /* 0x0000000000ff782f */ /* 0x000fda00038c0000 */
.L_x_173:
[----:B------:R-:W-:Y:S05]  /*3a90*/  @!P6 BRA `(.L_x_78) ;  /* 0x00000000005ce947 */ /* 0x000fea0003800000 */
[----:B-1----:R-:W1:Y:S02]  /*3aa0*/  LDS R3, [UR6+0x10] ;  /* 0x00001006ff037984 */ /* 0x002e640008000800 */
[----:B-1----:R-:W-:-:S04]  /*3ab0*/  SHF.L.U32 R3, R3, 0x1f, RZ ;  /* 0x0000001f03037819 */ /* 0x002fc800000006ff */
[----:B------:R-:W1:Y:S02]  /*3ac0*/  SYNCS.PHASECHK.TRANS64.TRYWAIT P0, [UR6+0x8], R3 ;  /* 0x00000803ff0075a7 */ /* 0x000e640008001106 */
[----:B-1----:R-:W-:Y:S05]  /*3ad0*/  @P0 BRA `(.L_x_80) ;  /* 0x0000000000080947 */ /* 0x002fea0003800000 */
[----:B------:R-:W1:Y:S02]  /*3ae0*/  SYNCS.PHASECHK.TRANS64.TRYWAIT P0, [UR6+0x8], R3 ;  /* 0x00000803ff0075a7 */ /* 0x000e640008001106 */
[----:B-1----:R-:W-:Y:S05]  /*3af0*/  @!P0 BRA `(.L_x_81) ;  /* 0x0000004000548947 */ /* 0x002fea0003800000 */
.L_x_80:
[----:B------:R-:W2:Y:S01]  /*3b00*/  LDS R5, [UR37+0x1f0] ;  /* 0x0001f025ff057984 */ /* 0x000ea20008000800 */
[----:B-1----:R-:W-:Y:S02]  /*3b10*/  HFMA2 R2, -RZ, RZ, 0, 5.9604644775390625e-08 ;  /* 0x00000001ff027431 */ /* 0x002fe400000001ff */
[----:B------:R-:W-:Y:S01]  /*3b20*/  IMAD.MOV.U32 R3, RZ, RZ, 0xffff ;  /* 0x0000ffffff037424 */ /* 0x000fe200078e00ff */
[----:B------:R-:W-:Y:S01]  /*3b30*/  UPRMT UR7, UR4, 0x654, UR8 ;  /* 0x0000065404077896 */ /* 0x000fe20008000008 */
[----:B--2---:R-:W-:-:S03]  /*3b40*/  IMAD.SHL.U32 R4, R5, 0x20, RZ ;  /* 0x0000002005047824 */ /* 0x004fc600078e00ff */
[-C--:B------:R-:W-:Y:S02]  /*3b50*/  SHF.L.U32 R3, R3, R5.reuse, RZ ;  /* 0x0000000503037219 */ /* 0x080fe400000006ff */
[----:B------:R-:W-:Y:S01]  /*3b60*/  SHF.L.U32 R5, R2, R5, RZ ;  /* 0x0000000502057219 */ /* 0x000fe200000006ff */
[----:B------:R2:W-:Y:S04]  /*3b70*/  STS [UR37+0x1f0], R4 ;  /* 0x0001f004ff007988 */ /* 0x0005e80008000825 */
[----:B------:R2:W-:Y:S04]  /*3b80*/  ATOMS.OR RZ, [UR6+0x14], R3 ;  /* 0x00001403ffff798c */ /* 0x0005e8000b000006 */
[----:B------:R2:W-:Y:S01]  /*3b90*/  ATOMS.OR RZ, [UR6+0x18], R5 ;  /* 0x00001805ffff798c */ /* 0x0005e2000b000006 */
[----:B------:R-:W-:Y:S03]  /*3ba0*/  SYNCS.ARRIVE.TRANS64.RED.A1T0 RZ, [UR7], RZ ;  /* 0x000000ffffff79a7 */ /* 0x000fe60008100407 */
[----:B------:R2:W-:Y:S01]  /*3bb0*/  ATOMS.XOR RZ, [UR6+0x10], R2 ;  /* 0x00001002ffff798c */ /* 0x0005e2000b800006 */
[----:B------:R-:W-:Y:S05]  /*3bc0*/  BRA `(.L_x_78) ;  /* 0x0000000000107947 */ /* 0x000fea0003800000 */
.L_x_71:
[----:B------:R-:W-:-:S05]  /*3bd0*/  MOV R2, 0xffffffff ;  /* 0xffffffff00027802 */ /* 0x000fca0000000f00 */
[----:B------:R1:W-:Y:S02]  /*3be0*/  STS [UR37+0x1f0], R2 ;  /* 0x0001f002ff007988 */ /* 0x0003e40008000825 */
[----:B-1----:R-:W-:Y:S02]  /*3bf0*/  MOV R2, 0x3c10 ;  /* 0x00003c1000027802 */ /* 0x002fe40000000f00 */
[----:B-----5:R-:W-:Y:S05]  /*3c00*/  CALL.REL.NOINC `($__internal_1_$__cuda_sm10x_tcgen05_guardrail_trap_phase_invalid_during_alloc) ;  /* 0x00000044005c7944 */ /* 0x020fea0003c00000 */
.L_x_78:
[----:B------:R-:W-:Y:S05]  /*3c10*/  WARPSYNC.ALL ;  /* 0x0000000000007948 */ /* 0x000fea0003800000 */
[----:B------:R-:W3:Y:S01]  /*3c20*/  S2UR UR7, SR_CgaCtaId ;  /* 0x00000000000779c3 */ /* 0x000ee20000008800 */
[----:B------:R-:W-:Y:S01]  /*3c30*/  UMOV UR6, 0x400 ;  /* 0x0000040000067882 */ /* 0x000fe20000000000 */
[----:B------:R-:W-:-:S06]  /*3c40*/  NOP ;  /* 0x0000000000007918 */ /* 0x000fcc0000000000 */
[----:B------:R-:W-:Y:S06]  /*3c50*/  BAR.ARV 0x6, 0xa0 ;  /* 0x0182800000007b1d */ /* 0x000fec0000002000 */
[----:B------:R-:W4:Y:S01]  /*3c60*/  LDCU UR8, c[0x0][0x38c] ;  /* 0x00007180ff0877ac */ /* 0x000f220008000800 */
[----:B------:R-:W-:Y:S01]  /*3c70*/  LOP3.LUT R0, R0, 0xffff, RZ, 0xc0, !PT ;  /* 0x0000ffff00007812 */ /* 0x000fe200078ec0ff */
[----:B-1----:R-:W-:Y:S01]  /*3c80*/  IMAD.MOV.U32 R9, RZ, RZ, 0x1 ;  /* 0x00000001ff097424 */ /* 0x002fe200078e00ff */
[----:B------:R-:W-:Y:S01]  /*3c90*/  LOP3.LUT R8, R8, 0xffff, RZ, 0xc0, !PT ;  /* 0x0000ffff08087812 */ /* 0x000fe200078ec0ff */
[----:B------:R-:W-:Y:S01]  /*3ca0*/  UMOV UR19, URZ ;  /* 0x000000ff00137c82 */ /* 0x000fe20008000000 */
[----:B------:R-:W-:Y:S01]  /*3cb0*/  R2UR UR11, R0 ;  /* 0x00000000000b72ca */ /* 0x000fe200000e0000 */
[----:B------:R-:W-:Y:S01]  /*3cc0*/  UMOV UR18, URZ ;  /* 0x000000ff00127c82 */ /* 0x000fe20008000000 */
[----:B------:R-:W-:Y:S01]  /*3cd0*/  R2UR UR12, R8 ;  /* 0x00000000080c72ca */ /* 0x000fe200000e0000 */
[----:B------:R-:W-:Y:S01]  /*3ce0*/  IMAD.MOV.U32 R8, RZ, RZ, RZ ;  /* 0x000000ffff087224 */ /* 0x000fe200078e00ff */
[----:B------:R-:W-:Y:S01]  /*3cf0*/  UMOV UR17, URZ ;  /* 0x000000ff00117c82 */ /* 0x000fe20008000000 */
[----:B---3--:R-:W-:-:S02]  /*3d00*/  ULEA UR7, UR7, UR6, 0x18 ;  /* 0x0000000607077291 */ /* 0x008fc4000f8ec0ff */
[----:B------:R-:W-:Y:S02]  /*3d10*/  UISETP.NE.AND UP2, UPT, UR5, URZ, UPT ;  /* 0x000000ff0500728c */ /* 0x000fe4000bf45270 */
[----:B------:R-:W-:Y:S02]  /*3d20*/  UIADD3 UR13, UPT, UPT, UR7, 0x2400, URZ ;  /* 0x00002400070d7890 */ /* 0x000fe4000fffe0ff */
[----:B------:R-:W-:Y:S02]  /*3d30*/  UIADD3 UR14, UPT, UPT, UR7, 0x26400, URZ ;  /* 0x00026400070e7890 */ /* 0x000fe4000fffe0ff */
[----:B----4-:R-:W-:Y:S01]  /*3d40*/  UIADD3 UR8, UPT, UPT, UR8, 0x7f, URZ ;  /* 0x0000007f08087890 */ /* 0x010fe2000fffe0ff */
[----:B--2---:R-:W1:Y:S01]  /*3d50*/  LDS R2, [UR7+0x1f0] ;  /* 0x0001f007ff027984 */ /* 0x004e620008000800 */
[----:B------:R-:W-:Y:S02]  /*3d60*/  USHF.R.U32.HI UR13, URZ, 0x4, UR13 ;  /* 0x00000004ff0d7899 */ /* 0x000fe4000801160d */
[----:B------:R-:W-:-:S02]  /*3d70*/  USHF.R.S32.HI UR6, URZ, 0x1f, UR8 ;  /* 0x0000001fff067899 */ /* 0x000fc40008011408 */
[----:B------:R-:W-:Y:S02]  /*3d80*/  USHF.R.U32.HI UR14, URZ, 0x4, UR14 ;  /* 0x00000004ff0e7899 */ /* 0x000fe4000801160e */
[----:B------:R-:W-:Y:S02]  /*3d90*/  ULEA.HI UR6, UR6, UR8, URZ, 0x7 ;  /* 0x0000000806067291 */ /* 0x000fe4000f8f38ff */
[----:B------:R-:W-:Y:S02]  /*3da0*/  ULOP3.LUT UR13, UR13, 0x3fff, URZ, 0xc0, !UPT ;  /* 0x00003fff0d0d7892 */ /* 0x000fe4000f8ec0ff */
[----:B------:R-:W-:Y:S02]  /*3db0*/  USHF.R.S32.HI UR6, URZ, 0x7, UR6 ;  /* 0x00000007ff067899 */ /* 0x000fe40008011406 */
[----:B------:R-:W-:Y:S02]  /*3dc0*/  ULOP3.LUT UR14, UR14, 0x3fff, URZ, 0xc0, !UPT ;  /* 0x00003fff0e0e7892 */ /* 0x000fe4000f8ec0ff */
[----:B------:R-:W-:Y:S01]  /*3dd0*/  UISETP.LT.AND UP0, UPT, UR6, 0x1, UPT ;  /* 0x000000010600788c */ /* 0x000fe2000bf01270 */
[----:B------:R-:W-:Y:S01]  /*3de0*/  UMOV UR28, 0x0 ;  /* 0x00000000001c7882 */ /* 0x000fe20000000000 */
[----:B------:R-:W-:Y:S01]  /*3df0*/  UMOV UR29, 0x8100010 ;  /* 0x08100010001d7882 */ /* 0x000fe20000000000 */
[----:B------:R-:W-:-:S02]  /*3e00*/  ULOP3.LUT UR13, UR13, 0x10000, URZ, 0xfc, !UPT ;  /* 0x000100000d0d7892 */ /* 0x000fc4000f8efcff */
[----:B------:R-:W-:Y:S02]  /*3e10*/  ULOP3.LUT UR14, UR14, 0x10000, URZ, 0xfc, !UPT ;  /* 0x000100000e0e7892 */ /* 0x000fe4000f8efcff */
[----:B------:R-:W-:Y:S01]  /*3e20*/  USEL UR20, UR6, 0x1, !UP0 ;  /* 0x0000000106147887 */ /* 0x000fe2000c000000 */
[----:B------:R-:W-:Y:S01]  /*3e30*/  UMOV UR26, 0x0 ;  /* 0x00000000001a7882 */ /* 0x000fe20000000000 */
[----:B------:R-:W-:Y:S01]  /*3e40*/  UMOV UR27, 0x8100010 ;  /* 0x08100010001b7882 */ /* 0x000fe20000000000 */
[----:B------:R-:W-:Y:S01]  /*3e50*/  UMOV UR24, 0x0 ;  /* 0x0000000000187882 */ /* 0x000fe20000000000 */
[----:B------:R-:W-:Y:S01]  /*3e60*/  UMOV UR25, 0x8100010 ;  /* 0x0810001000197882 */ /* 0x000fe20000000000 */
[----:B------:R-:W-:Y:S01]  /*3e70*/  UMOV UR22, 0x0 ;  /* 0x0000000000167882 */ /* 0x000fe20000000000 */
[----:B------:R-:W-:Y:S01]  /*3e80*/  UMOV UR23, 0x8100010 ;  /* 0x0810001000177882 */ /* 0x000fe20000000000 */
[----:B-1----:R-:W-:Y:S02]  /*3e90*/  R2UR UR21, R2 ;  /* 0x00000000021572ca */ /* 0x002fe400000e0000 */
[----:B------:R-:W-:-:S13]  /*3ea0*/  CS2R R2, SRZ ;  /* 0x0000000000027805 */ /* 0x000fda000001ff00 */
.L_x_89:
[C---:B------:R-:W-:Y:S02]  /*3eb0*/  LEA R0, R8.reuse, UR7, 0x3 ;  /* 0x0000000708007c11 */ /* 0x040fe4000f8e18ff */
[----:B------:R-:W-:Y:S02]  /*3ec0*/  SHF.L.U32 R5, R3, 0x1f, RZ ;  /* 0x0000001f03057819 */ /* 0x000fe400000006ff */
[----:B------:R-:W-:Y:S02]  /*3ed0*/  LEA R4, R8, UR7, 0x4 ;  /* 0x0000000708047c11 */ /* 0x000fe4000f8e20ff */
[----:B------:R-:W1:Y:S02]  /*3ee0*/  SYNCS.PHASECHK.TRANS64.TRYWAIT P0, [R0+URZ+0x140], R5 ;  /* 0x00014005000075a7 */ /* 0x000e6400080011ff */
[----:B-1-34-:R-:W-:Y:S05]  /*3ef0*/  @!P0 BRA `(.L_x_82) ;  /* 0x0000003c006c8947 */ /* 0x01afea0003800000 */
.L_x_174:
[----:B-1----:R-:W1:Y:S01]  /*3f00*/  LDS.128 R4, [R4+0x1d0] ;  /* 0x0001d00004047984 */ /* 0x002e620000000c00 */
[----:B------:R-:W-:Y:S02]  /*3f10*/  VIADD R0, R0, 0x150 ;  /* 0x0000015000007836 */ /* 0x000fe40000000000 */
[----:B------:R-:W-:Y:S01]  /*3f20*/  VIADD R8, R8, 0x1 ;  /* 0x0000000108087836 */ /* 0x000fe20000000000 */
[----:B------:R-:W-:Y:S01]  /*3f30*/  @!PT LDS RZ, [RZ] ;  /* 0x00000000fffff984 */ /* 0x000fe20000000800 */
[----:B------:R-:W-:Y:S01]  /*3f40*/  @!PT LDS RZ, [RZ] ;  /* 0x00000000fffff984 */ /* 0x000fe20000000800 */
[----:B------:R-:W-:Y:S01]  /*3f50*/  @!PT LDS RZ, [RZ] ;  /* 0x00000000fffff984 */ /* 0x000fe20000000800 */
[----:B------:R-:W-:Y:S01]  /*3f60*/  @!PT LDS RZ, [RZ] ;  /* 0x00000000fffff984 */ /* 0x000fe20000000800 */
[----:B------:R2:W-:Y:S06]  /*3f70*/  MEMBAR.ALL.CTA ;  /* 0x0000000000007992 */ /* 0x0005ec0000008000 */
[----:B--2---:R-:W2:Y:S01]  /*3f80*/  FENCE.VIEW.ASYNC.S ;  /* 0x00000000000073c6 */ /* 0x004ea20000000000 */
[----:B------:R-:W-:-:S04]  /*3f90*/  PRMT R0, RZ, 0x654, R0 ;  /* 0x00000654ff007816 */ /* 0x000fc80000000000 */
[----:B--2---:R2:W-:Y:S01]  /*3fa0*/  SYNCS.ARRIVE.TRANS64.RED.A1T0 RZ, [R0+URZ], RZ ;  /* 0x000000ff00ff79a7 */ /* 0x0045e200081004ff */
[----:B-1----:R-:W-:Y:S01]  /*3fb0*/  LOP3.LUT P1, RZ, R6, 0x1, RZ, 0xc0, !PT ;  /* 0x0000000106ff7812 */ /* 0x002fe2000782c0ff */
[----:B--2---:R-:W-:-:S12]  /*3fc0*/  BRA.U UP2, `(.L_x_83) ;  /* 0x0000000502087547 */ /* 0x004fd8000b800000 */
[----:B------:R-:W1:Y:S01]  /*3fd0*/  LDCU UR8, c[0x0][0x38c] ;  /* 0x00007180ff0877ac */ /* 0x000e620008000800 */
[----:B------:R-:W-:Y:S02]  /*3fe0*/  PLOP3.LUT P2, PT, PT, PT, PT, 0x80, 0x8 ;  /* 0x000000000008781c */ /* 0x000fe40003f4f070 */
[----:B------:R-:W-:Y:S01]  /*3ff0*/  SHF.L.U32 R5, R9, 0x1f, RZ ;  /* 0x0000001f09057819 */ /* 0x000fe200000006ff */
[----:B------:R-:W-:Y:S02]  /*4000*/  ULEA UR9, UR19, UR7, 0x3 ;  /* 0x0000000713097291 */ /* 0x000fe4000f8e18ff */
[----:B------:R-:W-:Y:S02]  /*4010*/  ULEA UR10, UR19, UR21, 0x5 ;  /* 0x00000015130a7291 */ /* 0x000fe4000f8e28ff */
[----:B-1----:R-:W-:-:S06]  /*4020*/  UISETP.GE.AND UP0, UPT, UR8, 0x1, UPT ;  /* 0x000000010800788c */ /* 0x002fcc000bf06270 */
[----:B------:R-:W-:-:S05]  /*4030*/  PLOP3.LUT P0, PT, PT, PT, UP0, 0x80, 0x8 ;  /* 0x000000000008781c */ /* 0x000fca0003f0f008 */
[----:B------:R-:W-:-:S08]  /*4040*/  @UP0 ULEA UR8, UR18, UR7, 0x3 ;  /* 0x0000000712080291 */ /* 0x000fd0000f8e18ff */
[----:B------:R-:W-:-:S04]  /*4050*/  @P0 SHF.L.U32 R0, R2, 0x1f, RZ ;  /* 0x0000001f02000819 */ /* 0x000fc800000006ff */
[----:B------:R1:W2:Y:S01]  /*4060*/  @P0 SYNCS.PHASECHK.TRANS64.TRYWAIT P2, [UR8], R0 ;  /* 0x00000000ff0005a7 */ /* 0x0002a20008041108 */
[----:B------:R-:W3:Y:S02]  /*4070*/  SYNCS.PHASECHK.TRANS64.TRYWAIT P0, [UR9+0x180], R5 ;  /* 0x00018005ff0075a7 */ /* 0x000ee40008001109 */
[----:B-123--:R-:W-:Y:S05]  /*4080*/  @!P0 BRA `(.L_x_84) ;  /* 0x0000003c001c8947 */ /* 0x00efea0003800000 */
.L_x_176:
[----:B------:R-:W-:Y:S01]  /*4090*/  UMOV UR16, UR17 ;  /* 0x0000001100107c82 */ /* 0x000fe20008000000 */
[----:B------:R-:W-:Y:S05]  /*40a0*/  BRA.U !UP0, `(.L_x_85) ;  /* 0x0000000108c07547 */ /* 0x000fea000b800000 */
[----:B------:R-:W-:Y:S02]  /*40b0*/  UIADD3 UR16, UPT, UPT, UR20, UR17, URZ ;  /* 0x0000001114107290 */ /* 0x000fe4000fffe0ff */
[----:B------:R-:W-:Y:S01]  /*40c0*/  UPLOP3.LUT UP3, UPT, UPT, UPT, UPT, 0x40, 0x4 ;  /* 0x000000000004789c */ /* 0x000fe20003f6e870 */
[----:B------:R-:W-:Y:S01]  /*40d0*/  UMOV UR15, UR6 ;  /* 0x00000006000f7c82 */ /* 0x000fe20008000000 */
[----:B------:R-:W-:-:S09]  /*40e0*/  UMOV UR46, UR18 ;  /* 0x00000012002e7c82 */ /* 0x000fd20008000000 */
.L_x_88:
[----:B--2---:R-:W-:Y:S01]  /*40f0*/  ULEA UR8, UR46, UR7, 0x3 ;  /* 0x000000072e087291 */ /* 0x004fe2000f8e18ff */
[----:B---3--:R-:W-:Y:S11]  /*4100*/  @P2 BRA `(.L_x_86) ;  /* 0x00000000000c2947 */ /* 0x008ff60003800000 */
[----:B-1----:R-:W-:Y:S04]  /*4110*/  SHF.L.U32 R5, R2, 0x1f, RZ ;  /* 0x0000001f02057819 */ /* 0x002fe800000006ff */
[----:B------:R-:W1:Y:S02]  /*4120*/  SYNCS.PHASECHK.TRANS64.TRYWAIT P0, [UR8], R5 ;  /* 0x00000005ff0075a7 */ /* 0x000e640008001108 */
[----:B-1----:R-:W-:Y:S05]  /*4130*/  @!P0 BRA `(.L_x_87) ;  /* 0x0000003c00088947 */ /* 0x002fea0003800000 */
.L_x_86:
[----:B------:R-:W-:Y:S01]  /*4140*/  UISETP.NE.AND UP0, UPT, UR15, 0x1, UPT ;  /* 0x000000010f00788c */ /* 0x000fe2000bf05270 */
[----:B------:R-:W-:Y:S01]  /*4150*/  PLOP3.LUT P2, PT, PT, PT, PT, 0x80, 0x8 ;  /* 0x000000000008781c */ /* 0x000fe20003f4f070 */
[----:B------:R-:W-:Y:S02]  /*4160*/  UIADD3 UR18, UPT, UPT, UR46, 0x1, URZ ;  /* 0x000000012e127890 */ /* 0x000fe4000fffe0ff */
[----:B------:R-:W-:Y:S02]  /*4170*/  ULEA UR32, UR46, UR14, 0x8 ;  /* 0x0000000e2e207291 */ /* 0x000fe4000f8e40ff */
[----:B------:R-:W-:Y:S01]  /*4180*/  UISETP.NE.AND UP1, UPT, UR18, 0x12, UPT ;  /* 0x000000121200788c */ /* 0x000fe2000bf25270 */
[----:B------:R-:W-:Y:S01]  /*4190*/  PLOP3.LUT P0, PT, PT, PT, UP0, 0x80, 0x8 ;  /* 0x000000000008781c */ /* 0x000fe20003f0f008 */
[----:B------:R-:W-:Y:S02]  /*41a0*/  UIADD3 UR44, UPT, UPT, UR32, 0x2, URZ ;  /* 0x00000002202c7890 */ /* 0x000fe4000fffe0ff */
[----:B------:R-:W-:Y:S02]  /*41b0*/  USEL UR31, URZ, 0x1, UP1 ;  /* 0x00000001ff1f7887 */ /* 0x000fe40008800000 */
[----:B------:R-:W-:Y:S02]  /*41c0*/  USEL UR18, UR18, URZ, UP1 ;  /* 0x000000ff12127287 */ /* 0x000fe40008800000 */
[----:B------:R-:W-:Y:S02]  /*41d0*/  UIADD3 UR40, UPT, UPT, UR32, 0x4, URZ ;  /* 0x0000000420287890 */ /* 0x000fe4000fffe0ff */
[----:B------:R-:W-:Y:S01]  /*41e0*/  @UP0 ULEA UR30, UR18, UR7, 0x3 ;  /* 0x00000007121e0291 */ /* 0x000fe2000f8e18ff */
[----:B------:R-:W-:Y:S01]  /*41f0*/  LOP3.LUT R2, R2, UR31, RZ, 0x3c, !PT ;  /* 0x0000001f02027c12 */ /* 0x000fe2000f8e3cff */
[----:B------:R-:W-:Y:S02]  /*4200*/  UIADD3 UR36, UPT, UPT, UR32, 0x6, URZ ;  /* 0x0000000620247890 */ /* 0x000fe4000fffe0ff */
[----:B------:R-:W-:Y:S01]  /*4210*/  UIADD3 UR8, UPT, UPT, UR8, 0x90, URZ ;  /* 0x0000009008087890 */ /* 0x000fe2000fffe0ff */
[----:B-1----:R-:W-:Y:S01]  /*4220*/  @P0 SHF.L.U32 R0, R2, 0x1f, RZ ;  /* 0x0000001f02000819 */ /* 0x002fe200000006ff */
[----:B------:R-:W-:Y:S02]  /*4230*/  UIADD3 UR17, UPT, UPT, UR17, 0x1, URZ ;  /* 0x0000000111117890 */ /* 0x000fe4000fffe0ff */
[----:B------:R-:W-:Y:S01]  /*4240*/  UIADD3 UR15, UPT, UPT, UR15, -0x1, URZ ;  /* 0xffffffff0f0f7890 */ /* 0x000fe2000fffe0ff */
[----:B------:R2:W3:Y:S01]  /*4250*/  @P0 SYNCS.PHASECHK.TRANS64.TRYWAIT P2, [UR30], R0 ;  /* 0x00000000ff0005a7 */ /* 0x0004e2000804111e */
[----:B------:R-:W-:Y:S02]  /*4260*/  ULEA UR30, UR46, UR13, 0x9 ;  /* 0x0000000d2e1e7291 */ /* 0x000fe4000f8e48ff */
[----:B------:R-:W-:Y:S02]  /*4270*/  UISETP.NE.AND UP0, UPT, UR17, UR16, UPT ;  /* 0x000000101100728c */ /* 0x000fe4000bf05270 */
[----:B------:R-:W-:Y:S02]  /*4280*/  UIADD3 UR42, UPT, UPT, UR30, 0x2, URZ ;  /* 0x000000021e2a7890 */ /* 0x000fe4000fffe0ff */
[----:B------:R-:W-:Y:S02]  /*4290*/  UIADD3 UR38, UPT, UPT, UR30, 0x4, URZ ;  /* 0x000000041e267890 */ /* 0x000fe4000fffe0ff */
[----:B------:R-:W-:Y:S01]  /*42a0*/  UIADD3 UR34, UPT, UPT, UR30, 0x6, URZ ;  /* 0x000000061e227890 */ /* 0x000fe2000fffe0ff */
[----:B------:R-:W-:Y:S01]  /*42b0*/  UMOV UR33, 0x40004040 ;  /* 0x4000404000217882 */ /* 0x000fe20000000000 */
[----:B------:R-:W-:Y:S01]  /*42c0*/  UMOV UR31, 0x40004040 ;  /* 0x40004040001f7882 */ /* 0x000fe20000000000 */
[----:B------:R-:W-:Y:S01]  /*42d0*/  UMOV UR45, 0x40004040 ;  /* 0x40004040002d7882 */ /* 0x000fe20000000000 */
[----:B------:R2:W-:Y:S01]  /*42e0*/  UTCQMMA.2CTA gdesc[UR30], gdesc[UR32], tmem[UR10], tmem[UR28], idesc[UR29], UP3 ;  /* 0x00ff1c201e0075ea */ /* 0x0005e20009a0030a */
[----:B------:R-:W-:Y:S01]  /*42f0*/  UPLOP3.LUT UP3, UPT, UPT, UPT, UPT, 0x80, 0x8 ;  /* 0x000000000008789c */ /* 0x000fe20003f6f070 */
[----:B------:R-:W-:Y:S01]  /*4300*/  UMOV UR43, 0x40004040 ;  /* 0x40004040002b7882 */ /* 0x000fe20000000000 */
[----:B------:R-:W-:Y:S01]  /*4310*/  UMOV UR41, 0x40004040 ;  /* 0x4000404000297882 */ /* 0x000fe20000000000 */
[----:B------:R2:W-:Y:S01]  /*4320*/  UTCQMMA.2CTA gdesc[UR42], gdesc[UR44], tmem[UR10], tmem[UR26], idesc[UR27], UPT ;  /* 0x00ff1a2c2a0075ea */ /* 0x0005e2000ba0030a */
[----:B------:R-:W-:Y:S01]  /*4330*/  UMOV UR39, 0x40004040 ;  /* 0x4000404000277882 */ /* 0x000fe20000000000 */
[----:B------:R-:W-:Y:S01]  /*4340*/  UMOV UR37, 0x40004040 ;  /* 0x4000404000257882 */ /* 0x000fe20000000000 */
[----:B------:R-:W-:Y:S01]  /*4350*/  UMOV UR35, 0x40004040 ;  /* 0x4000404000237882 */ /* 0x000fe20000000000 */
[----:B------:R2:W-:Y:S01]  /*4360*/  UTCQMMA.2CTA gdesc[UR38], gdesc[UR40], tmem[UR10], tmem[UR24], idesc[UR25], UPT ;  /* 0x00ff1828260075ea */ /* 0x0005e2000ba0030a */
[----:B------:R2:W-:Y:S01]  /*4370*/  UTCQMMA.2CTA gdesc[UR34], gdesc[UR36], tmem[UR10], tmem[UR22], idesc[UR23], UPT ;  /* 0x00ff1624220075ea */ /* 0x0005e2000ba0030a */
[----:B------:R2:W-:Y:S01]  /*4380*/  UTCBAR.2CTA.MULTICAST [UR8], URZ, UR12 ;  /* 0x000000ff080073e9 */ /* 0x0005e2000820080c */
[----:B------:R-:W-:Y:S01]  /*4390*/  UMOV UR46, UR18 ;  /* 0x00000012002e7c82 */ /* 0x000fe20008000000 */
[----:B------:R-:W-:Y:S05]  /*43a0*/  BRA.U UP0, `(.L_x_88) ;  /* 0xfffffffd00507547 */ /* 0x000fea000b83ffff */
.L_x_85:
[----:B------:R-:W-:Y:S01]  /*43b0*/  UIADD3 UR9, UPT, UPT, UR9, 0x160, URZ ;  /* 0x0000016009097890 */ /* 0x000fe2000fffe0ff */
[----:B------:R-:W-:-:S08]  /*43c0*/  UMOV UR17, UR16 ;  /* 0x0000001000117c82 */ /* 0x000fd00008000000 */
[----:B------:R4:W-:Y:S01]  /*43d0*/  UTCBAR.2CTA.MULTICAST [UR9], URZ, UR11 ;  /* 0x000000ff090073e9 */ /* 0x0009e2000820080b */
[----:B------:R-:W-:Y:S02]  /*43e0*/  NOP ;  /* 0x0000000000007918 */ /* 0x000fe40000000000 */
.L_x_83:
[----:B------:R-:W-:Y:S01]  /*43f0*/  UIADD3 UR19, UPT, UPT, UR19, 0x1, URZ ;  /* 0x0000000113137890 */ /* 0x000fe2000fffe0ff */
[----:B------:R-:W-:-:S03]  /*4400*/  ISETP.NE.AND P0, PT, R8, 0x2, PT ;  /* 0x000000020800780c */ /* 0x000fc60003f05270 */
[----:B------:R-:W-:Y:S01]  /*4410*/  UISETP.NE.AND UP0, UPT, UR19, 0x4, UPT ;  /* 0x000000041300788c */ /* 0x000fe2000bf05270 */
[----:B-12---:R-:W-:Y:S02]  /*4420*/  SEL R0, RZ, 0x1, P0 ;  /* 0x00000001ff007807 */ /* 0x006fe40000000000 */
[----:B------:R-:W-:Y:S01]  /*4430*/  SEL R8, R8, RZ, P0 ;  /* 0x000000ff08087207 */ /* 0x000fe20000000000 */
[----:B------:R-:W-:Y:S01]  /*4440*/  USEL UR8, URZ, 0x1, UP0 ;  /* 0x00000001ff087887 */ /* 0x000fe20008000000 */
[----:B------:R-:W-:Y:S01]  /*4450*/  LOP3.LUT R3, R3, R0, RZ, 0x3c, !PT ;  /* 0x0000000003037212 */ /* 0x000fe200078e3cff */
[----:B------:R-:W-:-:S04]  /*4460*/  USEL UR19, UR19, URZ, UP0 ;  /* 0x000000ff13137287 */ /* 0x000fc80008000000 */
[----:B------:R-:W-:Y:S01]  /*4470*/  LOP3.LUT R9, R9, UR8, RZ, 0x3c, !PT ;  /* 0x0000000809097c12 */ /* 0x000fe2000f8e3cff */
[----:B------:R-:W-:Y:S07]  /*4480*/  @P1 BRA `(.L_x_89) ;  /* 0xfffffff800881947 */ /* 0x000fee000383ffff */
[----:B------:R-:W1:Y:S01]  /*4490*/  S2UR UR6, SR_CgaCtaId ;  /* 0x00000000000679c3 */ /* 0x000e620000008800 */
[----:B------:R-:W-:Y:S01]  /*44a0*/  ELECT P0, URZ, PT ;  /* 0x0000000000ff782f */ /* 0x000fe20003800000 */
[----:B------:R-:W-:Y:S01]  /*44b0*/  HFMA2 R0, -RZ, RZ, 0, 5.9604644775390625e-08 ;  /* 0x00000001ff007431 */ /* 0x000fe200000001ff */
[----:B------:R-:W-:-:S05]  /*44c0*/  UMOV UR8, 0x40 ;  /* 0x0000004000087882 */ /* 0x000fca0000000000 */
[----:B------:R-:W-:Y:S01]  /*44d0*/  UVIRTCOUNT.DEALLOC.SMPOOL 0x80 ;  /* 0x000000800000784c */ /* 0x000fe20000000000 */
[----:B------:R-:W-:Y:S02]  /*44e0*/  UISETP.NE.AND UP0, UPT, UR5, URZ, UPT ;  /* 0x000000ff0500728c */ /* 0x000fe4000bf05270 */
[----:B-1----:R-:W-:-:S09]  /*44f0*/  ULEA UR6, UR6, UR8, 0x18 ;  /* 0x0000000806067291 */ /* 0x002fd2000f8ec0ff */
[----:B------:R1:W-:Y:S01]  /*4500*/  @P0 STS.U8 [UR6+0x1c], R0 ;  /* 0x00001c00ff000988 */ /* 0x0003e20008000006 */
[----:B------:R-:W-:Y:S05]  /*4510*/  BRA.U UP0, `(.L_x_90) ;  /* 0x0000000100a07547 */ /* 0x000fea000b800000 */
[----:B------:R-:W-:Y:S01]  /*4520*/  UIADD3 UR5, UPT, UPT, UR7, 0x180, URZ ;  /* 0x0000018007057890 */ /* 0x000fe2000fffe0ff */
[----:B------:R-:W-:-:S03]  /*4530*/  SHF.L.U32 R3, R9, 0x1f, RZ ;  /* 0x0000001f09037819 */ /* 0x000fc600000006ff */
[----:B------:R-:W-:-:S09]  /*4540*/  ULEA UR8, UR19, UR5, 0x3 ;  /* 0x0000000513087291 */ /* 0x000fd2000f8e18ff */
[----:B------:R-:W2:Y:S02]  /*4550*/  SYNCS.PHASECHK.TRANS64.TRYWAIT P0, [UR8], R3 ;  /* 0x00000003ff0075a7 */ /* 0x000ea40008001108 */
[----:B--2---:R-:W-:Y:S05]  /*4560*/  @!P0 BRA `(.L_x_91) ;  /* 0x0000003800148947 */ /* 0x004fea0003800000 */
.L_x_179:
[----:B----4-:R-:W-:-:S04]  /*4570*/  UIADD3 UR9, UPT, UPT, UR19, 0x1, URZ ;  /* 0x0000000113097890 */ /* 0x010fc8000fffe0ff */
        /* <DEDUP_REMOVED lines=8> */
.L_x_181:
        /* <DEDUP_REMOVED lines=9> */
.L_x_183:
[----:B------:R-:W-:-:S04]  /*4690*/  UIADD3 UR9, UPT, UPT, UR9, 0x1, URZ ;  /* 0x0000000109097890 */ /* 0x000fc8000fffe0ff */
[----:B------:R-:W-:-:S04]  /*46a0*/  UISETP.NE.AND UP1, UPT, UR9, 0x4, UPT ;  /* 0x000000040900788c */ /* 0x000fc8000bf25270 */
[----:B------:R-:W-:Y:S02]  /*46b0*/  USEL UR8, URZ, 0x1, UP1 ;  /* 0x00000001ff087887 */ /* 0x000fe40008800000 */
[----:B------:R-:W-:-:S04]  /*46c0*/  USEL UR9, UR9, URZ, UP1 ;  /* 0x000000ff09097287 */ /* 0x000fc80008800000 */
[----:B------:R-:W-:Y:S01]  /*46d0*/  ULEA UR9, UR9, UR5, 0x3 ;  /* 0x0000000509097291 */ /* 0x000fe2000f8e18ff */
[----:B-1----:R-:W-:-:S04]  /*46e0*/  LOP3.LUT R3, R2, UR8, RZ, 0x3c, !PT ;  /* 0x0000000802037c12 */ /* 0x002fc8000f8e3cff */
[----:B------:R-:W-:Y:S01]  /*46f0*/  SHF.L.U32 R3, R3, 0x1f, RZ ;  /* 0x0000001f03037819 */ /* 0x000fe200000006ff */
[----:B------:R-:W-:-:S04]  /*4700*/  IMAD.U32 R0, RZ, RZ, UR9 ;  /* 0x00000009ff007e24 */ /* 0x000fc8000f8e00ff */
[----:B------:R1:W2:Y:S03]  /*4710*/  SYNCS.PHASECHK.TRANS64.TRYWAIT P0, [R0+URZ], R3 ;  /* 0x00000003000075a7 */ /* 0x0002a600080011ff */
[----:B--2---:R-:W-:Y:S05]  /*4720*/  @!P0 NANOSLEEP.SYNCS 0x989680 ;  /* 0x009896800000895d */ /* 0x004fea0003900000 */
[----:B------:R-:W2:Y:S02]  /*4730*/  @!P0 SYNCS.PHASECHK.TRANS64 P0, [R0+URZ], R3 ;  /* 0x00000003000085a7 */ /* 0x000ea400080010ff */
[----:B--2---:R-:W-:Y:S05]  /*4740*/  @P0 BRA `(.L_x_94) ;  /* 0x0000000000200947 */ /* 0x004fea0003800000 */
.L_x_95:
[----:B--2---:R2:W4:Y:S02]  /*4750*/  SYNCS.PHASECHK.TRANS64.TRYWAIT P0, [R0+URZ], R3 ;  /* 0x00000003000075a7 */ /* 0x00452400080011ff */
[----:B----4-:R-:W-:Y:S05]  /*4760*/  @!P0 NANOSLEEP.SYNCS 0x989680 ;  /* 0x009896800000895d */ /* 0x010fea0003900000 */
[----:B------:R-:W4:Y:S02]  /*4770*/  @!P0 SYNCS.PHASECHK.TRANS64 P0, [R0+URZ], R3 ;  /* 0x00000003000085a7 */ /* 0x000f2400080010ff */
[----:B----4-:R-:W-:Y:S05]  /*4780*/  @!P0 BRA `(.L_x_95) ;  /* 0xfffffffc00f08947 */ /* 0x010fea000383ffff */
[----:B------:R-:W-:Y:S05]  /*4790*/  BRA `(.L_x_94) ;  /* 0x00000000000c7947 */ /* 0x000fea0003800000 */
.L_x_90:
[----:B------:R-:W-:-:S04]  /*47a0*/  UIADD3 UR5, UPT, UPT, UR7, 0x1c0, URZ ;  /* 0x000001c007057890 */ /* 0x000fc8000fffe0ff */
[----:B------:R-:W-:-:S09]  /*47b0*/  UPRMT UR5, UR4, 0x654, UR5 ;  /* 0x0000065404057896 */ /* 0x000fd20008000005 */
[----:B------:R-:W-:Y:S03]  /*47c0*/  SYNCS.ARRIVE.TRANS64.RED.A1T0 RZ, [UR5], RZ ;  /* 0x000000ffffff79a7 */ /* 0x000fe60008100405 */
.L_x_94:
[----:B-12---:R-:W-:Y:S01]  /*47d0*/  SHF.L.U32 R3, RZ, 0x1f, RZ ;  /* 0x0000001fff037819 */ /* 0x006fe200000006ff */
[----:B------:R-:W-:Y:S01]  /*47e0*/  UIADD3 UR5, UPT, UPT, UR7, 0x1c0, URZ ;  /* 0x000001c007057890 */ /* 0x000fe2000fffe0ff */
[----:B------:R-:W-:Y:S02]  /*47f0*/  PLOP3.LUT P0, PT, PT, PT, UP0, 0x80, 0x8 ;  /* 0x000000000008781c */ /* 0x000fe40003f0f008 */
[----:B------:R-:W1:Y:S02]  /*4800*/  SYNCS.PHASECHK.TRANS64.TRYWAIT P1, [UR7+0x1c0], R3 ;  /* 0x0001c003ff0075a7 */ /* 0x000e640008021107 */
[----:B-1----:R-:W-:Y:S09]  /*4810*/  @!P1 BRA `(.L_x_96) ;  /* 0x0000003400b09947 */ /* 0x002ff20003800000 */
.L_x_185:
[----:B------:R-:W-:Y:S01]  /*4820*/  @!UP0 UPRMT UR5, UR4, 0x654, UR5 ;  /* 0x0000065404058896 */ /* 0x000fe20008000005 */
[----:B------:R-:W-:Y:S02]  /*4830*/  UMOV UR8, 0xffff ;  /* 0x0000ffff00087882 */ /* 0x000fe40000000000 */
[----:B------:R-:W-:-:S06]  /*4840*/  UMOV UR4, 0x1 ;  /* 0x0000000100047882 */ /* 0x000fcc0000000000 */
[----:B------:R-:W-:Y:S01]  /*4850*/  @!P0 SYNCS.ARRIVE.TRANS64.RED.A1T0 RZ, [UR5], RZ ;  /* 0x000000ffffff89a7 */ /* 0x000fe20008100405 */
[----:B------:R-:W-:Y:S01]  /*4860*/  NOP ;  /* 0x0000000000007918 */ /* 0x000fe20000000000 */
[----:B-1----:R-:W1:Y:S01]  /*4870*/  LDS R0, [UR6+0x14] ;  /* 0x00001406ff007984 */ /* 0x002e620008000800 */
[----:B------:R-:W-:-:S04]  /*4880*/  ULOP3.LUT UR5, UR21, 0xffff, URZ, 0xc0, !UPT ;  /* 0x0000ffff15057892 */ /* 0x000fc8000f8ec0ff */
[----:B------:R-:W-:-:S04]  /*4890*/  USHF.R.U32.HI UR5, URZ, 0x5, UR5 ;  /* 0x00000005ff057899 */ /* 0x000fc80008011605 */
[----:B------:R-:W-:Y:S02]  /*48a0*/  USHF.L.U32 UR8, UR8, UR5, URZ ;  /* 0x0000000508087299 */ /* 0x000fe400080006ff */
[----:B------:R-:W-:-:S04]  /*48b0*/  USHF.L.U32 UR4, UR4, UR5, URZ ;  /* 0x0000000504047299 */ /* 0x000fc800080006ff */
[----:B-1----:R-:W-:-:S04]  /*48c0*/  LOP3.LUT R0, R0, UR8, RZ, 0xc0, !PT ;  /* 0x0000000800007c12 */ /* 0x002fc8000f8ec0ff */
[----:B------:R-:W-:-:S13]  /*48d0*/  ISETP.NE.AND P0, PT, R0, UR8, PT ;  /* 0x0000000800007c0c */ /* 0x000fda000bf05270 */
[----:B------:R-:W-:Y:S05]  /*48e0*/  @P0 BRA `(.L_x_97) ;  /* 0x0000000000580947 */ /* 0x000fea0003800000 */
[----:B------:R-:W1:Y:S02]  /*48f0*/  LDS R0, [UR6+0x18] ;  /* 0x00001806ff007984 */ /* 0x000e640008000800 */
[----:B-1----:R-:W-:-:S04]  /*4900*/  LOP3.LUT R0, R0, UR4, RZ, 0xc0, !PT ;  /* 0x0000000400007c12 */ /* 0x002fc8000f8ec0ff */
[----:B------:R-:W-:-:S13]  /*4910*/  ISETP.NE.AND P0, PT, R0, UR4, PT ;  /* 0x0000000400007c0c */ /* 0x000fda000bf05270 */
[----:B------:R-:W-:Y:S05]  /*4920*/  @P0 BRA `(.L_x_98) ;  /* 0x00000000003c0947 */ /* 0x000fea0003800000 */
[----:B------:R-:W1:Y:S01]  /*4930*/  S2R R2, SR_LANEID ;  /* 0x0000000000027919 */ /* 0x000e620000000000 */
[----:B------:R-:W-:Y:S01]  /*4940*/  ULOP3.LUT UR8, URZ, UR8, URZ, 0x33, !UPT ;  /* 0x00000008ff087292 */ /* 0x000fe2000f8e33ff */
[----:B------:R-:W-:Y:S01]  /*4950*/  LOP3.LUT R4, RZ, UR4, RZ, 0x33, !PT ;  /* 0x00000004ff047c12 */ /* 0x000fe2000f8e33ff */
[----:B------:R-:W-:Y:S02]  /*4960*/  VOTEU.ANY UR7, UPT, PT ;  /* 0x0000000000077886 */ /* 0x000fe400038e0100 */
[----:B------:R-:W-:Y:S01]  /*4970*/  UFLO.U32 UR7, UR7 ;  /* 0x00000007000772bd */ /* 0x000fe200080e0000 */
[----:B------:R-:W2:Y:S01]  /*4980*/  REDUX UR4, R4 ;  /* 0x00000000040473c4 */ /* 0x000ea20000000000 */
[----:B------:R-:W-:-:S06]  /*4990*/  IMAD.U32 R0, RZ, RZ, UR8 ;  /* 0x00000008ff007e24 */ /* 0x000fcc000f8e00ff */
[----:B------:R1:W-:Y:S01]  /*49a0*/  UTCATOMSWS.AND URZ, UR8 ;  /* 0x0000000800ff79e3 */ /* 0x0003e20008000000 */
[----:B------:R-:W3:Y:S01]  /*49b0*/  REDUX UR5, R0 ;  /* 0x00000000000573c4 */ /* 0x000ee20000000000 */
[----:B-1----:R-:W-:Y:S01]  /*49c0*/  ISETP.EQ.U32.AND P0, PT, R2, UR7, PT ;  /* 0x0000000702007c0c */ /* 0x002fe2000bf02070 */
[----:B--2---:R-:W-:Y:S01]  /*49d0*/  IMAD.U32 R2, RZ, RZ, UR4 ;  /* 0x00000004ff027e24 */ /* 0x004fe2000f8e00ff */
[----:B---3--:R-:W-:-:S11]  /*49e0*/  MOV R3, UR5 ;  /* 0x0000000500037c02 */ /* 0x008fd60008000f00 */
[----:B------:R1:W-:Y:S04]  /*49f0*/  @P0 ATOMS.AND RZ, [UR6+0x14], R3 ;  /* 0x00001403ffff098c */ /* 0x0003e8000a800006 */
[----:B------:R1:W-:Y:S01]  /*4a00*/  @P0 ATOMS.AND RZ, [UR6+0x18], R2 ;  /* 0x00001802ffff098c */ /* 0x0003e2000a800006 */
[----:B------:R-:W-:Y:S05]  /*4a10*/  BRA `(.L_x_99) ;  /* 0x0000000000147947 */ /* 0x000fea0003800000 */
.L_x_98:
[----:B------:R-:W-:Y:S02]  /*4a20*/  MOV R2, 0x4a40 ;  /* 0x00004a4000027802 */ /* 0x000fe40000000f00 */
[----:B---345:R-:W-:Y:S05]  /*4a30*/  CALL.REL.NOINC `($__internal_0_$__cuda_sm10x_tcgen05_guardrail_trap_col_being_dealloced_not_returned_by_alloc) ;  /* 0x0000003400c47944 */ /* 0x038fea0003c00000 */
[----:B------:R-:W-:Y:S05]  /*4a40*/  BRA `(.L_x_99) ;  /* 0x0000000000087947 */ /* 0x000fea0003800000 */
.L_x_97:
[----:B------:R-:W-:Y:S02]  /*4a50*/  MOV R2, 0x4a70 ;  /* 0x00004a7000027802 */ /* 0x000fe40000000f00 */
[----:B---345:R-:W-:Y:S05]  /*4a60*/  CALL.REL.NOINC `($__internal_2_$__cuda_sm10x_tcgen05_guardrail_trap_unallocated_columns_being_dealloced) ;  /* 0x0000003400d07944 */ /* 0x038fea0003c00000 */
.L_x_99:
[----:B------:R-:W-:Y:S01]  /*4a70*/  NOP ;  /* 0x0000000000007918 */ /* 0x000fe20000000000 */
[----:B----4-:R-:W-:Y:S05]  /*4a80*/  EXIT ;  /* 0x000000000000794d */ /* 0x010fea0003800000 */
.L_x_70:
[----:B------:R-:W-:-:S09]  /*4a90*/  UISETP.NE.OR UP5, UPT, UR10, 0x3, !UP5 ;  /* 0x000000030a00788c */ /* 0x000fd2000efa5670 */
[----:B------:R-:W-:Y:S05]  /*4aa0*/  BRA.U UP5, `(.L_x_100) ;  /* 0x0000000905c87547 */ /* 0x000fea000b800000 */
[----:B------:R-:W1:Y:S01]  /*4ab0*/  LDC R0, c[0x0][0xb30] ;  /* 0x0002cc00ff007b82 */ /* 0x000e620000000800 */
[----:B------:R-:W2:Y:S01]  /*4ac0*/  LDCU.64 UR8, c[0x0][0x888] ;  /* 0x00011100ff0877ac */ /* 0x000ea20008000a00 */
[----:B------:R-:W-:Y:S01]  /*4ad0*/  IMAD.MOV.U32 R30, RZ, RZ, 0x1 ;  /* 0x00000001ff1e7424 */ /* 0x000fe200078e00ff */
[----:B------:R-:W-:Y:S01]  /*4ae0*/  CS2R R28, SRZ ;  /* 0x00000000001c7805 */ /* 0x000fe2000001ff00 */
[----:B------:R-:W-:Y:S01]  /*4af0*/  IMAD.MOV.U32 R25, RZ, RZ, 0x1000 ;  /* 0x00001000ff197424 */ /* 0x000fe200078e00ff */
[----:B------:R-:W3:Y:S03]  /*4b00*/  LDCU.64 UR4, c[0x0][0x890] ;  /* 0x00011200ff0477ac */ /* 0x000ee60008000a00 */
[----:B------:R-:W4:Y:S01]  /*4b10*/  LDC R19, c[0x0][0x370] ;  /* 0x0000dc00ff137b82 */ /* 0x000f220000000800 */
[----:B------:R-:W-:Y:S01]  /*4b20*/  UMOV UR6, 0x400 ;  /* 0x0000040000067882 */ /* 0x000fe20000000000 */
[----:B------:R-:W-:-:S02]  /*4b30*/  UPLOP3.LUT UP1, UPT, UPT, UPT, UPT, 0x40, 0x4 ;  /* 0x000000000004789c */ /* 0x000fc40003f2e870 */
[----:B------:R-:W-:-:S04]  /*4b40*/  ULEA UR6, UR37, UR6, 0x18 ;  /* 0x0000000625067291 */ /* 0x000fc8000f8ec0ff */
[----:B------:R-:W4:Y:S01]  /*4b50*/  LDC R2, c[0x0][0xb0c] ;  /* 0x0002c300ff027b82 */ /* 0x000f220000000800 */
[----:B--2---:R-:W-:Y:S02]  /*4b60*/  UISETP.NE.U32.AND UP2, UPT, UR8, URZ, UPT ;  /* 0x000000ff0800728c */ /* 0x004fe4000bf45070 */
[----:B------:R-:W-:Y:S02]  /*4b70*/  UIADD3 UR8, UPT, UPT, UR6, 0x120, URZ ;  /* 0x0000012006087890 */ /* 0x000fe4000fffe0ff */
[----:B---3--:R-:W-:-:S03]  /*4b80*/  UISETP.NE.U32.AND UP3, UPT, UR4, URZ, UPT ;  /* 0x000000ff0400728c */ /* 0x008fc6000bf65070 */
[----:B------:R-:W2:Y:S01]  /*4b90*/  LDC R18, c[0x0][0xb20] ;  /* 0x0002c800ff127b82 */ /* 0x000ea20000000800 */
[----:B-1----:R-:W-:Y:S01]  /*4ba0*/  ISETP.NE.AND P1, PT, R0, 0x1, PT ;  /* 0x000000010000780c */ /* 0x002fe20003f25270 */
[----:B------:R-:W-:Y:S02]  /*4bb0*/  UISETP.NE.AND.EX UP2, UPT, UR9, URZ, UPT, UP2 ;  /* 0x000000ff0900728c */ /* 0x000fe4000bf45320 */
[----:B------:R-:W-:Y:S02]  /*4bc0*/  UPRMT UR37, UR37, 0x654, UR8 ;  /* 0x0000065425257896 */ /* 0x000fe40008000008 */
[----:B------:R-:W-:Y:S02]  /*4bd0*/  UISETP.NE.AND.EX UP3, UPT, UR5, URZ, UPT, UP3 ;  /* 0x000000ff0500728c */ /* 0x000fe4000bf65330 */
[----:B------:R-:W1:Y:S08]  /*4be0*/  LDC.64 R32, c[0x0][0x348] ;  /* 0x0000d200ff207b82 */ /* 0x000e700000000a00 */
[----:B------:R-:W3:Y:S08]  /*4bf0*/  LDC.64 R16, c[0x0][0xb10] ;  /* 0x0002c400ff107b82 */ /* 0x000ef00000000a00 */
[----:B------:R-:W1:Y:S08]  /*4c00*/  LDC.64 R6, c[0x0][0xb18] ;  /* 0x0002c600ff067b82 */ /* 0x000e700000000a00 */
[----:B------:R-:W1:Y:S08]  /*4c10*/  LDC.64 R4, c[0x0][0xb28] ;  /* 0x0002ca00ff047b82 */ /* 0x000e700000000a00 */
[----:B--2-4-:R-:W1:Y:S02]  /*4c20*/  LDC R24, c[0x0][0x374] ;  /* 0x0000dd00ff187b82 */ /* 0x014e640000000800 */
.L_x_108:
[C---:B------:R-:W-:Y:S02]  /*4c30*/  LEA R0, R29.reuse, UR6, 0x3 ;  /* 0x000000061d007c11 */ /* 0x040fe4000f8e18ff */
[----:B------:R-:W-:Y:S02]  /*4c40*/  SHF.L.U32 R3, R28, 0x1f, RZ ;  /* 0x0000001f1c037819 */ /* 0x000fe400000006ff */
[----:B------:R-:W-:Y:S02]  /*4c50*/  LEA R20, R29, UR6, 0x4 ;  /* 0x000000061d147c11 */ /* 0x000fe4000f8e20ff */
[----:B--2---:R-:W2:Y:S02]  /*4c60*/  SYNCS.PHASECHK.TRANS64.TRYWAIT P0, [R0+URZ+0x140], R3 ;  /* 0x00014003000075a7 */ /* 0x004ea400080011ff */
[----:B--2---:R-:W-:Y:S05]  /*4c70*/  @!P0 BRA `(.L_x_101) ;  /* 0x0000003000b08947 */ /* 0x004fea0003800000 */
.L_x_186:
[----:B------:R-:W-:Y:S01]  /*4c80*/  ISETP.GE.AND P0, PT, R40, 0x1, PT ;  /* 0x000000012800780c */ /* 0x000fe20003f06270 */
[----:B------:R-:W4:Y:S01]  /*4c90*/  LDS.128 R20, [R20+0x1d0] ;  /* 0x0001d00014147984 */ /* 0x000f220000000c00 */
[----:B------:R-:W-:Y:S01]  /*4ca0*/  ISETP.NE.U32.AND P4, PT, RZ, UR4, PT ;  /* 0x00000004ff007c0c */ /* 0x000fe2000bf85070 */
[----:B--2---:R-:W-:Y:S01]  /*4cb0*/  VIADD R0, R0, 0x150 ;  /* 0x0000015000007836 */ /* 0x004fe20000000000 */
[----:B------:R-:W-:Y:S02]  /*4cc0*/  SHF.L.U32 R26, R30, 0x1f, RZ ;  /* 0x0000001f1e1a7819 */ /* 0x000fe400000006ff */
[----:B------:R-:W-:Y:S02]  /*4cd0*/  ISETP.NE.AND.EX P4, PT, RZ, UR5, PT, P4 ;  /* 0x00000005ff007c0c */ /* 0x000fe4000bf85340 */
[----:B------:R-:W-:Y:S01]  /*4ce0*/  PRMT R0, RZ, 0x654, R0 ;  /* 0x00000654ff007816 */ /* 0x000fe20000000000 */
[----:B------:R-:W-:Y:S01]  /*4cf0*/  @!PT LDS RZ, [RZ] ;  /* 0x00000000fffff984 */ /* 0x000fe20000000800 */
[----:B------:R-:W-:Y:S01]  /*4d00*/  @!PT LDS RZ, [RZ] ;  /* 0x00000000fffff984 */ /* 0x000fe20000000800 */
[----:B------:R-:W-:Y:S01]  /*4d10*/  @!PT LDS RZ, [RZ] ;  /* 0x00000000fffff984 */ /* 0x000fe20000000800 */
[----:B------:R-:W-:Y:S01]  /*4d20*/  @!PT LDS RZ, [RZ] ;  /* 0x00000000fffff984 */ /* 0x000fe20000000800 */
[----:B------:R2:W-:Y:S06]  /*4d30*/  MEMBAR.ALL.CTA ;  /* 0x0000000000007992 */ /* 0x0005ec0000008000 */
[----:B--2---:R-:W2:Y:S02]  /*4d40*/  FENCE.VIEW.ASYNC.S ;  /* 0x00000000000073c6 */ /* 0x004ea40000000000 */
[----:B--2---:R2:W-:Y:S01]  /*4d50*/  SYNCS.ARRIVE.TRANS64.RED.A1T0 RZ, [R0+URZ], RZ ;  /* 0x000000ff00ff79a7 */ /* 0x0045e200081004ff */
[----:B----4-:R-:W-:Y:S11]  /*4d60*/  LOP3.LUT P3, RZ, R22, 0x1, RZ, 0xc0, !PT ;  /* 0x0000000116ff7812 */ /* 0x010ff6000786c0ff */
[----:B------:R-:W-:Y:S02]  /*4d70*/  @!UPT UIADD3 URZ, UPT, UPT, URZ, URZ, URZ ;  /* 0x000000fffffff290 */ /* 0x000fe4000fffe0ff */
[----:B------:R-:W-:Y:S02]  /*4d80*/  @P3 MOV R13, R20 ;  /* 0x00000014000d3202 */ /* 0x000fe40000000f00 */
[----:B------:R-:W-:Y:S01]  /*4d90*/  @P3 LOP3.LUT R8, R21, 0xffff, RZ, 0xc0, !PT ;  /* 0x0000ffff15083812 */ /* 0x000fe200078ec0ff */
[----:B--2---:R-:W-:Y:S06]  /*4da0*/  @!P0 BRA `(.L_x_102) ;  /* 0x0000000000a48947 */ /* 0x004fec0003800000 */
[----:B-1----:R-:W-:Y:S01]  /*4db0*/  IMAD.HI.U32 R31, R24, R7, RZ ;  /* 0x00000007181f7227 */ /* 0x002fe200078e00ff */
[----:B------:R-:W-:Y:S02]  /*4dc0*/  ISETP.NE.AND P0, PT, R6, 0x1, PT ;  /* 0x000000010600780c */ /* 0x000fe40003f05270 */
[----:B------:R-:W-:Y:S01]  /*4dd0*/  ISETP.NE.AND P2, PT, R40, 0x1, PT ;  /* 0x000000012800780c */ /* 0x000fe20003f45270 */
[----:B---3--:R-:W-:Y:S01]  /*4de0*/  IMAD.HI.U32 R34, R19, R16, RZ ;  /* 0x0000001013227227 */ /* 0x008fe200078e00ff */
[----:B------:R-:W-:Y:S02]  /*4df0*/  SHF.R.U32.HI R31, RZ, R18, R31 ;  /* 0x00000012ff1f7219 */ /* 0x000fe4000001161f */
[----:B------:R-:W-:Y:S01]  /*4e00*/  ISETP.NE.AND P5, PT, R2, 0x1, PT ;  /* 0x000000010200780c */ /* 0x000fe20003fa5270 */
[----:B------:R-:W-:Y:S01]  /*4e10*/  IMAD.HI.U32 R36, R13, R16, RZ ;  /* 0x000000100d247227 */ /* 0x000fe200078e00ff */
[----:B------:R-:W-:Y:S02]  /*4e20*/  SHF.R.U32.HI R34, RZ, R17, R34 ;  /* 0x00000011ff227219 */ /* 0x000fe40000011622 */
[----:B------:R-:W-:Y:S01]  /*4e30*/  SEL R3, R24, R31, !P0 ;  /* 0x0000001f18037207 */ /* 0x000fe20004000000 */
[C---:B------:R-:W-:Y:S01]  /*4e40*/  IMAD.HI.U32 R31, R8.reuse, R7, RZ ;  /* 0x00000007081f7227 */ /* 0x040fe200078e00ff */
[----:B------:R-:W-:Y:S02]  /*4e50*/  SEL R11, R19, R34, !P5 ;  /* 0x00000022130b7207 */ /* 0x000fe40006800000 */
[----:B------:R-:W-:Y:S01]  /*4e60*/  SHF.R.U32.HI R36, RZ, R17, R36 ;  /* 0x00000011ff247219 */ /* 0x000fe20000011624 */
[----:B------:R-:W-:Y:S01]  /*4e70*/  IMAD.HI.U32 R38, R3, R4, RZ ;  /* 0x0000000403267227 */ /* 0x000fe200078e00ff */
[----:B------:R-:W-:Y:S03]  /*4e80*/  SHF.R.U32.HI R31, RZ, R18, R31 ;  /* 0x00000012ff1f7219 */ /* 0x000fe6000001161f */
[----:B------:R-:W-:Y:S01]  /*4e90*/  IMAD.HI.U32 R34, R11, R4, RZ ;  /* 0x000000040b227227 */ /* 0x000fe200078e00ff */
[----:B------:R-:W-:Y:S02]  /*4ea0*/  @P2 SHF.R.U32.HI R3, RZ, R5, R38 ;  /* 0x00000005ff032219 */ /* 0x000fe40000011626 */
[----:B------:R-:W-:Y:S02]  /*4eb0*/  SEL R9, R8, R31, !P0 ;  /* 0x0000001f08097207 */ /* 0x000fe40004000000 */
[----:B------:R-:W-:Y:S01]  /*4ec0*/  @P2 SHF.R.U32.HI R11, RZ, R5, R34 ;  /* 0x00000005ff0b2219 */ /* 0x000fe20000011622 */
[C---:B------:R-:W-:Y:S01]  /*4ed0*/  IMAD R10, R40.reuse, R3, RZ ;  /* 0x00000003280a7224 */ /* 0x040fe200078e02ff */
[----:B------:R-:W-:Y:S01]  /*4ee0*/  SEL R3, R13, R36, !P5 ;  /* 0x000000240d037207 */ /* 0x000fe20006800000 */
[C---:B------:R-:W-:Y:S03]  /*4ef0*/  IMAD.HI.U32 R14, R9.reuse, R4, RZ ;  /* 0x00000004090e7227 */ /* 0x040fe600078e00ff */
[----:B------:R-:W-:Y:S01]  /*4f00*/  ISETP.GE.AND P0, PT, R9, R10, PT ;  /* 0x0000000a0900720c */ /* 0x000fe20003f06270 */
[C---:B------:R-:W-:Y:S01]  /*4f10*/  IMAD R12, R40.reuse, R11, RZ ;  /* 0x0000000b280c7224 */ /* 0x040fe200078e02ff */
[-C--:B------:R-:W-:Y:S04]  /*4f20*/  SHF.R.U32.HI R14, RZ, R5.reuse, R14 ;  /* 0x00000005ff0e7219 */ /* 0x080fe8000001160e */
[----:B------:R-:W-:Y:S02]  /*4f30*/  ISETP.GE.OR P0, PT, R3, R12, P0 ;  /* 0x0000000c0300720c */ /* 0x000fe40000706670 */
[----:B------:R-:W-:Y:S05]  /*4f40*/  SEL R15, R9, R14, !P2 ;  /* 0x0000000e090f7207 */ /* 0x000fea0005000000 */
[----:B------:R-:W-:Y:S04]  /*4f50*/  IMAD.MOV R14, RZ, RZ, -R15 ;  /* 0x000000ffff0e7224 */ /* 0x000fe800078e0a0f */
[----:B------:R-:W-:Y:S02]  /*4f60*/  IMAD R14, R40, R14, R9 ;  /* 0x0000000e280e7224 */ /* 0x000fe400078e0209 */
[C---:B------:R-:W-:Y:S05]  /*4f70*/  @!P0 IMAD.HI.U32 R10, R3.reuse, R4, RZ ;  /* 0x00000004030a8227 */ /* 0x040fea00078e00ff */
[----:B------:R-:W-:Y:S04]  /*4f80*/  @!P0 SHF.R.U32.HI R10, RZ, R5, R10 ;  /* 0x00000005ff0a8219 */ /* 0x000fe8000001160a */
[----:B------:R-:W-:Y:S01]  /*4f90*/  @!P0 SEL R0, R3, R10, !P2 ;  /* 0x0000000a03008207 */ /* 0x000fe20005000000 */
[----:B------:R-:W-:Y:S03]  /*4fa0*/  IMAD.MOV R10, RZ, RZ, -R3 ;  /* 0x000000ffff0a7224 */ /* 0x000fe600078e0a03 */
[----:B------:R-:W-:Y:S01]  /*4fb0*/  @!P0 IADD3 R15, PT, PT, R15, -R0, RZ ;  /* 0x800000000f0f8210 */ /* 0x000fe20007ffe0ff */
[----:B------:R-:W-:Y:S01]  /*4fc0*/  @!P0 IMAD R0, R11, R14, R0 ;  /* 0x0000000e0b008224 */ /* 0x000fe200078e0200 */
[----:B------:R-:W-:Y:S01]  /*4fd0*/  IADD3 R11, PT, PT, -R9, RZ, RZ ;  /* 0x000000ff090b7210 */ /* 0x000fe20007ffe1ff */
[----:B------:R-:W-:Y:S02]  /*4fe0*/  IMAD R13, R2, R10, R13 ;  /* 0x0000000a020d7224 */ /* 0x000fe400078e020d */
[----:B------:R-:W-:Y:S02]  /*4ff0*/  @!P0 IMAD R9, R15, R40, R3 ;  /* 0x000000280f098224 */ /* 0x000fe400078e0203 */
[----:B------:R-:W-:Y:S02]  /*5000*/  @!P0 IMAD.MOV.U32 R3, RZ, RZ, R0 ;  /* 0x000000ffff038224 */ /* 0x000fe400078e0000 */
[----:B------:R-:W-:Y:S02]  /*5010*/  IMAD R8, R6, R11, R8 ;  /* 0x0000000b06087224 */ /* 0x000fe400078e0208 */
[----:B------:R-:W-:Y:S02]  /*5020*/  IMAD R13, R3, R2, R13 ;  /* 0x00000002030d7224 */ /* 0x000fe400078e020d */
[----:B------:R-:W-:Y:S02]  /*5030*/  IMAD R8, R9, R6, R8 ;  /* 0x0000000609087224 */ /* 0x000fe400078e0208 */
.L_x_102:
[----:B------:R-:W-:Y:S05]  /*5040*/  BRA.U UP1, `(.L_x_103) ;  /* 0x0000000101107547 */ /* 0x000fea000b800000 */
[----:B------:R-:W-:Y:S04]  /*5050*/  MOV R0, UR7 ;  /* 0x0000000700007c02 */ /* 0x000fe80008000f00 */
[----:B------:R-:W-:Y:S04]  /*5060*/  SHF.L.U32 R3, R0, 0x1f, RZ ;  /* 0x0000001f00037819 */ /* 0x000fe800000006ff */
[----:B------:R-:W2:Y:S02]  /*5070*/  SYNCS.PHASECHK.TRANS64.TRYWAIT P0, [UR6+0x138], R3 ;  /* 0x00013803ff0075a7 */ /* 0x000ea40008001106 */
[----:B--2---:R-:W-:Y:S05]  /*5080*/  @!P0 BRA `(.L_x_104) ;  /* 0x0000002c00c08947 */ /* 0x004fea0003800000 */
.L_x_103:
[----:B------:R-:W-:Y:S05]  /*5090*/  BRA.U !UP3, `(.L_x_105) ;  /* 0x000000010b347547 */ /* 0x000fea000b800000 */
[----:B------:R-:W-:Y:S01]  /*50a0*/  UPLOP3.LUT UP0, UPT, UPT, UPT, UP2, 0x80, 0x8 ;  /* 0x000000000008789c */ /* 0x000fe20003f0f020 */
[----:B--2---:R-:W-:Y:S02]  /*50b0*/  HFMA2 R0, -RZ, RZ, 0, 5.9604644775390625e-08 ;  /* 0x00000001ff007431 */ /* 0x004fe400000001ff */
[----:B------:R-:W-:Y:S03]  /*50c0*/  IMAD.MOV.U32 R95, RZ, RZ, 0x1 ;  /* 0x00000001ff5f7424 */ /* 0x000fe600078e00ff */
[----:B------:R-:W-:Y:S05]  /*50d0*/  PLOP3.LUT P0, PT, PT, PT, UP0, 0x80, 0x8 ;  /* 0x000000000008781c */ /* 0x000fea0003f0f008 */
[----:B------:R-:W2:Y:S01]  /*50e0*/  @UP0 LDCU.64 UR10, c[0x0][0x888] ;  /* 0x00011100ff0a07ac */ /* 0x000ea20008000a00 */
[----:B------:R-:W-:Y:S07]  /*50f0*/  @UP0 UIMAD UR8, UR36, UR4, URZ ;  /* 0x00000004240802a4 */ /* 0x000fee000f8e02ff */
[----:B------:R-:W-:Y:S01]  /*5100*/  @!P0 PRMT R95, R0, 0x7610, R95 ;  /* 0x00007610005f8816 */ /* 0x000fe2000000005f */
[----:B--2---:R-:W-:Y:S03]  /*5110*/  @UP0 UIMAD.WIDE UR10, UR8, 0x4, UR10 ;  /* 0x00000004080a08a5 */ /* 0x004fe6000f8e020a */
[----:B------:R-:W2:Y:S03]  /*5120*/  @!UP0 LDCU UR8, c[0x0][0x880] ;  /* 0x00011000ff0887ac */ /* 0x000ea60008000800 */
[----:B------:R-:W-:Y:S01]  /*5130*/  IMAD.U32 R10, RZ, RZ, UR10 ;  /* 0x0000000aff0a7e24 */ /* 0x000fe2000f8e00ff */
[----:B------:R-:W-:Y:S05]  /*5140*/  MOV R11, UR11 ;  /* 0x0000000b000b7c02 */ /* 0x000fea0008000f00 */
[----:B-----5:R4:W5:Y:S02]  /*5150*/  @P0 LDG.E R49, desc[UR40][R10.64] ;  /* 0x000000280a310981 */ /* 0x020964000c1e1900 */
[----:B--2-4-:R-:W-:Y:S07]  /*5160*/  @!P0 IMAD.U32 R49, RZ, RZ, UR8 ;  /* 0x00000008ff318e24 */ /* 0x014fee000f8e00ff */
.L_x_105:
[----:B-----5:R-:W-:Y:S01]  /*5170*/  @!P4 FSETP.EQ.AND P5, PT, R49, RZ, PT ;  /* 0x000000ff3100c20b */ /* 0x020fe20003fa2000 */
[----:B------:R-:W-:Y:S01]  /*5180*/  @!UPT UIADD3 URZ, UPT, UPT, URZ, URZ, URZ ;  /* 0x000000fffffff290 */ /* 0x000fe2000fffe0ff */
[----:B------:R-:W-:Y:S11]  /*5190*/  @!P4 BRA `(.L_x_106) ;  /* 0x000000000014c947 */ /* 0x000ff60003800000 */
[----:B------:R-:W-:Y:S02]  /*51a0*/  LOP3.LUT P0, RZ, R95, 0xff, RZ, 0xc0, !PT ;  /* 0x000000ff5fff7812 */ /* 0x000fe4000780c0ff */
[----:B------:R-:W-:Y:S04]  /*51b0*/  PLOP3.LUT P5, PT, PT, PT, UP0, 0x80, 0x8 ;  /* 0x000000000008781c */ /* 0x000fe80003faf008 */
[----:B------:R-:W-:Y:S07]  /*51c0*/  PLOP3.LUT P5, PT, P5, PT, PT, 0x8, 0x80 ;  /* 0x000000000080781c */ /* 0x000fee0002fae170 */
[----:B------:R-:W-:Y:S11]  /*51d0*/  @P0 FSETP.EQ.AND P5, PT, R49, RZ, PT ;  /* 0x000000ff3100020b */ /* 0x000ff60003fa2000 */
[----:B------:R-:W-:Y:S02]  /*51e0*/  @!UPT UIADD3 URZ, UPT, UPT, URZ, URZ, URZ ;  /* 0x000000fffffff290 */ /* 0x000fe4000fffe0ff */
.L_x_106:
[----:B------:R-:W4:Y:S01]  /*51f0*/  SYNCS.PHASECHK.TRANS64.TRYWAIT P4, [UR6+0x128], R26 ;  /* 0x0001281aff0075a7 */ /* 0x000f220008081106 */
[----:B------:R-:W-:Y:S01]  /*5200*/  @P3 SHF.R.U32.HI R27, RZ, 0x10, R21 ;  /* 0x00000010ff1b3819 */ /* 0x000fe20000011615 */
[----:B------:R-:W-:Y:S01]  /*5210*/  VIADD R29, R29, 0x1 ;  /* 0x000000011d1d7836 */ /* 0x000fe20000000000 */
[----:B------:R-:W5:Y:S08]  /*5220*/  LDC.64 R14, c[0x0][0xb10] ;  /* 0x0002c400ff0e7b82 */ /* 0x000f700000000a00 */
[----:B------:R-:W1:Y:S08]  /*5230*/  LDC.64 R10, c[0x0][0xb18] ;  /* 0x0002c600ff0a7b82 */ /* 0x000e700000000a00 */
[----:B--2---:R-:W2:Y:S08]  /*5240*/  @!P1 LDC R0, c[0x0][0xb20] ;  /* 0x0002c800ff009b82 */ /* 0x004eb00000000800 */
[----:B------:R-:W3:Y:S01]  /*5250*/  @!P1 LDC R3, c[0x0][0xb0c] ;  /* 0x0002c300ff039b82 */ /* 0x000ee20000000800 */
[----:B-----5:R-:W-:Y:S05]  /*5260*/  @!P1 IMAD.HI.U32 R14, R13, R14, RZ ;  /* 0x0000000e0d0e9227 */ /* 0x020fea00078e00ff */
[----:B------:R-:W-:Y:S01]  /*5270*/  @!P1 SHF.R.U32.HI R14, RZ, R15, R14 ;  /* 0x0000000fff0e9219 */ /* 0x000fe2000001160e */
[----:B-1----:R-:W-:Y:S01]  /*5280*/  @!P1 IMAD.HI.U32 R11, R8, R11, RZ ;  /* 0x0000000b080b9227 */ /* 0x002fe200078e00ff */
[----:B------:R-:W-:Y:S04]  /*5290*/  @!P1 ISETP.NE.AND P0, PT, R10, 0x1, PT ;  /* 0x000000010a00980c */ /* 0x000fe80003f05270 */
[----:B--2---:R-:W-:Y:S02]  /*52a0*/  @!P1 SHF.R.U32.HI R9, RZ, R0, R11 ;  /* 0x00000000ff099219 */ /* 0x004fe4000001160b */
[----:B---3--:R-:W-:Y:S02]  /*52b0*/  @!P1 ISETP.NE.AND P2, PT, R3, 0x1, PT ;  /* 0x000000010300980c */ /* 0x008fe40003f45270 */
[----:B------:R-:W-:Y:S02]  /*52c0*/  @!P1 SEL R9, R8, R9, !P0 ;  /* 0x0000000908099207 */ /* 0x000fe40004000000 */
[----:B------:R-:W-:Y:S02]  /*52d0*/  ELECT P0, URZ, PT ;  /* 0x0000000000ff782f */ /* 0x000fe40003800000 */
[----:B------:R-:W-:Y:S05]  /*52e0*/  @!P1 SEL R14, R13, R14, !P2 ;  /* 0x0000000e0d0e9207 */ /* 0x000fea0005000000 */
[----:B------:R-:W-:Y:S02]  /*52f0*/  @!P1 IMAD.IADD R0, R9, 0x1, -R14 ;  /* 0x0000000109009824 */ /* 0x000fe400078e0a0e */
[----:B------:R-:W-:Y:S02]  /*5300*/  @!P1 IMAD.IADD R9, R14, 0x1, -R9 ;  /* 0x000000010e099824 */ /* 0x000fe400078e0a09 */
[----:B------:R-:W-:Y:S02]  /*5310*/  @!P1 IMAD R13, R0, R3, R13 ;  /* 0x00000003000d9224 */ /* 0x000fe400078e020d */
[----:B------:R-:W-:Y:S01]  /*5320*/  @!P1 IMAD R8, R9, R10, R8 ;  /* 0x0000000a09089224 */ /* 0x000fe200078e0208 */
[----:B----4-:R-:W-:Y:S06]  /*5330*/  @!P4 BRA `(.L_x_107) ;  /* 0x0000002c002cc947 */ /* 0x010fec0003800000 */
.L_x_189:
[----:B------:R-:W-:Y:S01]  /*5340*/  PLOP3.LUT P5, PT, P5, P0, PT, 0xf2, 0x2f ;  /* 0x00000000002f781c */ /* 0x000fe20002fa1e72 */
[----:B------:R-:W-:Y:S01]  /*5350*/  UMOV UR14, 0x0 ;  /* 0x00000000000e7882 */ /* 0x000fe20000000000 */
[----:B------:R-:W-:Y:S01]  /*5360*/  LOP3.LUT R30, R30, 0x1, RZ, 0x3c, !PT ;  /* 0x000000011e1e7812 */ /* 0x000fe200078e3cff */
[----:B------:R-:W-:Y:S01]  /*5370*/  UMOV UR15, 0x10000000 ;  /* 0x10000000000f7882 */ /* 0x000fe20000000000 */
[----:B------:R-:W-:Y:S01]  /*5380*/  UMOV UR12, UR36 ;  /* 0x00000024000c7c82 */ /* 0x000fe20008000000 */
[----:B------:R-:W-:Y:S08]  /*5390*/  @P3 R2UR UR36, R27 ;  /* 0x000000001b2432ca */ /* 0x000ff000000e0000 */
[----:B-1----:R-:W-:Y:S01]  /*53a0*/  @!P5 IADD3 R3, P0, PT, R32, 0x580, RZ ;  /* 0x000005802003d810 */ /* 0x002fe20007f1e0ff */
[----:B------:R-:W-:Y:S01]  /*53b0*/  @!P5 IMAD.SHL.U32 R94, R94, 0x40, RZ ;  /* 0x000000405e5ed824 */ /* 0x000fe200078e00ff */
[----:B------:R-:W-:Y:S01]  /*53c0*/  VOTEU.ALL UP1, P5 ;  /* 0x0000000000ff7886 */ /* 0x000fe20002820000 */
[----:B------:R-:W-:Y:S01]  /*53d0*/  @!P5 IMAD.SHL.U32 R93, R93, 0x40, RZ ;  /* 0x000000405d5dd824 */ /* 0x000fe200078e00ff */
[----:B------:R-:W-:Y:S01]  /*53e0*/  @!P5 R2UR UR9, R3 ;  /* 0x000000000309d2ca */ /* 0x000fe200000e0000 */
[----:B------:R-:W-:Y:S01]  /*53f0*/  @!P5 IMAD.X R0, RZ, RZ, R33, P0 ;  /* 0x000000ffff00d224 */ /* 0x000fe200000e0621 */
[----:B------:R-:W-:Y:S01]  /*5400*/  @!P5 R2UR UR10, R94 ;  /* 0x000000005e0ad2ca */ /* 0x000fe200000e0000 */
[----:B------:R-:W-:Y:S01]  /*5410*/  IMAD.IADD R94, R8, 0x1, R81 ;  /* 0x00000001085e7824 */ /* 0x000fe200078e0251 */
[----:B------:R-:W-:Y:S01]  /*5420*/  @!P5 R2UR UR11, R93 ;  /* 0x000000005d0bd2ca */ /* 0x000fe200000e0000 */
[----:B------:R-:W-:Y:S01]  /*5430*/  IMAD.IADD R93, R13, 0x1, R92 ;  /* 0x000000010d5d7824 */ /* 0x000fe200078e025c */
[----:B------:R-:W-:Y:S02]  /*5440*/  @!P5 R2UR UR8, R0 ;  /* 0x000000000008d2ca */ /* 0x000fe400000e0000 */
[C---:B------:R-:W-:Y:S04]  /*5450*/  ISETP.NE.AND P0, PT, R29.reuse, 0x2, PT ;  /* 0x000000021d00780c */ /* 0x040fe80003f05270 */
[----:B------:R-:W-:Y:S01]  /*5460*/  SEL R3, RZ, 0x1, P0 ;  /* 0x00000001ff037807 */ /* 0x000fe20000000000 */
[----:B------:R-:W-:Y:S01]  /*5470*/  IMAD.U32 R10, RZ, RZ, UR9 ;  /* 0x00000009ff0a7e24 */ /* 0x000fe2000f8e00ff */
[----:B------:R-:W-:Y:S01]  /*5480*/  @!UP1 UIADD3 UR9, UPT, UPT, UR6, 0x120, URZ ;  /* 0x0000012006099890 */ /* 0x000fe2000fffe0ff */
[----:B------:R-:W-:Y:S02]  /*5490*/  SEL R29, R29, RZ, P0 ;  /* 0x000000ff1d1d7207 */ /* 0x000fe40000000000 */
[----:B------:R-:W-:Y:S02]  /*54a0*/  LOP3.LUT R28, R28, R3, RZ, 0x3c, !PT ;  /* 0x000000031c1c7212 */ /* 0x000fe400078e3cff */
[----:B------:R-:W-:Y:S01]  /*54b0*/  IMAD.U32 R11, RZ, RZ, UR8 ;  /* 0x00000008ff0b7e24 */ /* 0x000fe2000f8e00ff */
[----:B------:R-:W-:Y:S01]  /*54c0*/  @!P5 R2UR UR16, R10 ;  /* 0x000000000a10d2ca */ /* 0x000fe200000e0000 */
[----:B------:R-:W-:Y:S01]  /*54d0*/  @!UP1 UIADD3 UR8, UPT, UPT, UR6, 0x200, URZ ;  /* 0x0000020006089890 */ /* 0x000fe2000fffe0ff */
[----:B------:R-:W-:Y:S02]  /*54e0*/  VOTEU.ALL UP1, P5 ;  /* 0x0000000000ff7886 */ /* 0x000fe40002820000 */
[----:B------:R-:W-:Y:S11]  /*54f0*/  @!P5 R2UR UR17, R11 ;  /* 0x000000000b11d2ca */ /* 0x000ff600000e0000 */
[----:B------:R-:W-:Y:S02]  /*5500*/  @!UPT UIADD3 URZ, UPT, UPT, URZ, URZ, URZ ;  /* 0x000000fffffff290 */ /* 0x000fe4000fffe0ff */
[----:B------:R2:W-:Y:S01]  /*5510*/  @!UP1 UTMALDG.3D [UR8], [UR16], desc[UR14] ;  /* 0x00000e08100095b4 */ /* 0x0005e20008011000 */
[----:B------:R2:W-:Y:S01]  /*5520*/  @!P5 SYNCS.ARRIVE.TRANS64.RED.A0TR RZ, [UR6+0x120], R25 ;  /* 0x00012019ffffd9a7 */ /* 0x0005e20008300406 */
[----:B------:R-:W-:Y:S01]  /*5530*/  UPLOP3.LUT UP1, UPT, UPT, UPT, UPT, 0x80, 0x8 ;  /* 0x000000000008789c */ /* 0x000fe20003f2f070 */
[----:B------:R-:W-:Y:S01]  /*5540*/  SYNCS.ARRIVE.TRANS64.RED.A1T0 RZ, [UR37], RZ ;  /* 0x000000ffffff79a7 */ /* 0x000fe20008100425 */
[----:B------:R-:W-:Y:S09]  /*5550*/  @P3 BRA `(.L_x_108) ;  /* 0xfffffff400b43947 */ /* 0x000ff2000383ffff */
[----:B------:R-:W-:Y:S07]  /*5560*/  MOV R0, UR6 ;  /* 0x0000000600007c02 */ /* 0x000fee0008000f00 */
.L_x_109:
[----:B-1----:R-:W-:-:S04]  /*5570*/  SHF.L.U32 R3, R30, 0x1f, RZ ;  /* 0x0000001f1e037819 */ /* 0x002fc800000006ff */
[----:B------:R1:W3:Y:S03]  /*5580*/  SYNCS.PHASECHK.TRANS64.TRYWAIT P0, [R0+URZ+0x128], R3 ;  /* 0x00012803000075a7 */ /* 0x0002e600080011ff */
[----:B---3--:R-:W-:Y:S05]  /*5590*/  @!P0 NANOSLEEP.SYNCS 0x989680 ;  /* 0x009896800000895d */ /* 0x008fea0003900000 */
[----:B------:R-:W3:Y:S02]  /*55a0*/  @!P0 SYNCS.PHASECHK.TRANS64 P0, [R0+URZ+0x128], R3 ;  /* 0x00012803000085a7 */ /* 0x000ee400080010ff */
[----:B--23--:R-:W-:Y:S05]  /*55b0*/  @P0 EXIT ;  /* 0x000000000000094d */ /* 0x00cfea0003800000 */
[----:B------:R-:W-:Y:S05]  /*55c0*/  BRA `(.L_x_109) ;  /* 0xfffffffc00e87947 */ /* 0x000fea000383ffff */
.L_x_100:
[----:B------:R-:W-:-:S06]  /*55d0*/  UISETP.GE.AND UP1, UPT, UR10, 0x4, UPT ;  /* 0x000000040a00788c */ /* 0x000fcc000bf26270 */
[----:B------:R-:W-:-:S13]  /*55e0*/  PLOP3.LUT P0, PT, PT, PT, UP1, 0x80, 0x8 ;  /* 0x000000000008781c */ /* 0x000fda0003f0f018 */
[----:B------:R-:W-:Y:S05]  /*55f0*/  @!P0 EXIT ;  /* 0x000000000000894d */ /* 0x000fea0003800000 */
[----:B------:R-:W-:Y:S01]  /*5600*/  BAR.SYNC.DEFER_BLOCKING 0x6, 0xa0 ;  /* 0x0182800000007b1d */ /* 0x000fe20000010000 */
[C---:B------:R-:W-:Y:S01]  /*5610*/  IMAD.SHL.U32 R4, R103.reuse, 0x40, RZ ;  /* 0x0000004067047824 */ /* 0x040fe200078e00ff */
[----:B------:R-:W-:Y:S01]  /*5620*/  SHF.R.U32.HI R3, RZ, 0x1, R103 ;  /* 0x00000001ff037819 */ /* 0x000fe20000011667 */
[----:B------:R-:W-:Y:S01]  /*5630*/  IMAD.SHL.U32 R105, R106, 0x800, RZ ;  /* 0x000008006a697824 */ /* 0x000fe200078e00ff */
[----:B------:R-:W-:Y:S01]  /*5640*/  CS2R R108, SRZ ;  /* 0x00000000006c7805 */ /* 0x000fe2000001ff00 */
[C---:B------:R-:W-:Y:S01]  /*5650*/  IMAD.U32 R47, R103.reuse, 0x10000, RZ ;  /* 0x00010000672f7824 */ /* 0x040fe200078e00ff */
[----:B------:R-:W-:Y:S01]  /*5660*/  UMOV UR43, 0x400 ;  /* 0x00000400002b7882 */ /* 0x000fe20000000000 */
[C---:B------:R-:W-:Y:S01]  /*5670*/  LOP3.LUT R2, R4.reuse, 0x180, RZ, 0xc0, !PT ;  /* 0x0000018004027812 */ /* 0x040fe200078ec0ff */
[----:B------:R-:W-:Y:S01]  /*5680*/  ULEA UR43, UR37, UR43, 0x18 ;  /* 0x0000002b252b7291 */ /* 0x000fe2000f8ec0ff */
[----:B------:R-:W1:Y:S01]  /*5690*/  LDC R101, c[0x0][0x370] ;  /* 0x0000dc00ff657b82 */ /* 0x000e620000000800 */
[----:B------:R-:W-:Y:S01]  /*56a0*/  LOP3.LUT R4, R4, 0x640, RZ, 0xc0, !PT ;  /* 0x0000064004047812 */ /* 0x000fe200078ec0ff */
[----:B------:R-:W-:Y:S01]  /*56b0*/  IMAD.MOV.U32 R44, RZ, RZ, RZ ;  /* 0x000000ffff2c7224 */ /* 0x000fe200078e00ff */
[----:B------:R-:W-:Y:S01]  /*56c0*/  LOP3.LUT R3, R2, 0x20, R3, 0xf8, !PT ;  /* 0x0000002002037812 */ /* 0x000fe200078ef803 */
[----:B------:R-:W-:Y:S01]  /*56d0*/  IMAD.SHL.U32 R2, R103, 0x8, RZ ;  /* 0x0000000867027824 */ /* 0x000fe200078e00ff */
[----:B------:R-:W-:Y:S01]  /*56e0*/  LOP3.LUT R105, R4, 0x800, R105, 0xf8, !PT ;  /* 0x0000080004697812 */ /* 0x000fe200078ef869 */
[----:B------:R-:W-:Y:S01]  /*56f0*/  UIADD3 UR4, UPT, UPT, UR43, 0x1200, URZ ;  /* 0x000012002b047890 */ /* 0x000fe2000fffe0ff */
[----:B------:R-:W-:Y:S01]  /*5700*/  IMAD.MOV.U32 R110, RZ, RZ, RZ ;  /* 0x000000ffff6e7224 */ /* 0x000fe200078e00ff */
[----:B------:R-:W2:Y:S01]  /*5710*/  LDC R42, c[0x0][0xb0c] ;  /* 0x0002c300ff2a7b82 */ /* 0x000ea20000000800 */
[----:B------:R-:W-:Y:S01]  /*5720*/  LOP3.LUT R4, R3, 0x30, R2, 0x78, !PT ;  /* 0x0000003003047812 */ /* 0x000fe200078e7802 */
[----:B------:R-:W-:Y:S01]  /*5730*/  IMAD.SHL.U32 R2, R106, 0x200000, RZ ;  /* 0x002000006a027824 */ /* 0x000fe200078e00ff */
[----:B------:R-:W3:Y:S01]  /*5740*/  LDCU.64 UR46, c[0x0][0x348] ;  /* 0x00006900ff2e77ac */ /* 0x000ee20008000a00 */
[----:B------:R-:W-:Y:S01]  /*5750*/  IMAD.SHL.U32 R3, R103, 0x10, RZ ;  /* 0x0000001067037824 */ /* 0x000fe200078e00ff */
[----:B------:R-:W-:Y:S01]  /*5760*/  LOP3.LUT R105, R105, R4, RZ, 0xfc, !PT ;  /* 0x0000000469697212 */ /* 0x000fe200078efcff */
[----:B------:R-:W-:Y:S01]  /*5770*/  IMAD.MOV.U32 R114, RZ, RZ, RZ ;  /* 0x000000ffff727224 */ /* 0x000fe200078e00ff */
[----:B------:R-:W4:Y:S01]  /*5780*/  LDS R0, [UR43+0x1f0] ;  /* 0x0001f02bff007984 */ /* 0x000f220008000800 */
[----:B------:R-:W1:Y:S01]  /*5790*/  LDC R100, c[0x0][0xb20] ;  /* 0x0002c800ff647b82 */ /* 0x000e620000000800 */
[----:B------:R-:W-:Y:S01]  /*57a0*/  LOP3.LUT R2, R2, 0x200000, RZ, 0xc0, !PT ;  /* 0x0020000002027812 */ /* 0x000fe200078ec0ff */
[----:B------:R-:W-:Y:S01]  /*57b0*/  VIADD R104, R105, UR43 ;  /* 0x0000002b69687c36 */ /* 0x000fe20008000000 */
[----:B------:R-:W-:Y:S01]  /*57c0*/  LOP3.LUT R3, R3, 0x20, RZ, 0xc0, !PT ;  /* 0x0000002003037812 */ /* 0x000fe200078ec0ff */
[----:B------:R-:W-:Y:S01]  /*57d0*/  IMAD.U32 R111, RZ, RZ, UR4 ;  /* 0x00000004ff6f7e24 */ /* 0x000fe2000f8e00ff */
[----:B------:R-:W-:Y:S01]  /*57e0*/  LOP3.LUT R47, R2, 0x400000, R47, 0xf8, !PT ;  /* 0x00400000022f7812 */ /* 0x000fe200078ef82f */
[----:B------:R-:W1:Y:S01]  /*57f0*/  LDCU.64 UR38, c[0x0][0x888] ;  /* 0x00011100ff2677ac */ /* 0x000e620008000a00 */
[----:B------:R-:W-:Y:S01]  /*5800*/  IADD3 R104, PT, PT, -R3, 0x200, R104 ;  /* 0x0000020003687810 */ /* 0x000fe20007ffe168 */
[----:B------:R-:W1:Y:S01]  /*5810*/  LDC R41, c[0x0][0xb30] ;  /* 0x0002cc00ff297b82 */ /* 0x000e620000000800 */
[----:B------:R-:W-:-:S07]  /*5820*/  UIADD3 UR42, UPT, UPT, UR43, 0x200, URZ ;  /* 0x000002002b2a7890 */ /* 0x000fce000fffe0ff */
[----:B------:R-:W1:Y:S08]  /*5830*/  LDC.64 R90, c[0x0][0xb10] ;  /* 0x0002c400ff5a7b82 */ /* 0x000e700000000a00 */
[----:B------:R-:W1:Y:S08]  /*5840*/  LDC.64 R38, c[0x0][0xb18] ;  /* 0x0002c600ff267b82 */ /* 0x000e700000000a00 */
[----:B------:R-:W1:Y:S01]  /*5850*/  LDC.64 R86, c[0x0][0x888] ;  /* 0x00022200ff567b82 */ /* 0x000e620000000a00 */
[----:B----4-:R-:W-:-:S07]  /*5860*/  IMAD.IADD R47, R0, 0x1, R47 ;  /* 0x00000001002f7824 */ /* 0x010fce00078e022f */
[----:B------:R-:W4:Y:S08]  /*5870*/  LDC.64 R36, c[0x0][0xb28] ;  /* 0x0002ca00ff247b82 */ /* 0x000f300000000a00 */
[----:B------:R-:W1:Y:S08]  /*5880*/  LDC.64 R88, c[0x0][0x890] ;  /* 0x00022400ff587b82 */ /* 0x000e700000000a00 */
[----:B------:R-:W1:Y:S08]  /*5890*/  LDC.64 R84, c[0x0][0x8b0] ;  /* 0x00022c00ff547b82 */ /* 0x000e700000000a00 */
[----:B------:R-:W1:Y:S08]  /*58a0*/  LDC.64 R82, c[0x0][0x8a8] ;  /* 0x00022a00ff527b82 */ /* 0x000e700000000a00 */
[----:B--23--:R-:W1:Y:S02]  /*58b0*/  LDC R102, c[0x0][0x374] ;  /* 0x0000dd00ff667b82 */ /* 0x00ce640000000800 */
.L_x_127:
[C---:B------:R-:W-:Y:S02]  /*58c0*/  LEA R0, R114.reuse, UR43, 0x3 ;  /* 0x0000002b72007c11 */ /* 0x040fe4000f8e18ff */
[----:B------:R-:W-:Y:S02]  /*58d0*/  SHF.L.U32 R3, R109, 0x1f, RZ ;  /* 0x0000001f6d037819 */ /* 0x000fe400000006ff */
[----:B------:R-:W-:Y:S02]  /*58e0*/  LEA R16, R114, UR43, 0x4 ;  /* 0x0000002b72107c11 */ /* 0x000fe4000f8e20ff */
[----:B--2---:R-:W2:Y:S02]  /*58f0*/  SYNCS.PHASECHK.TRANS64.TRYWAIT P0, [R0+URZ+0x140], R3 ;  /* 0x00014003000075a7 */ /* 0x004ea400080011ff */
[----:B--23--:R-:W-:Y:S05]  /*5900*/  @!P0 BRA `(.L_x_110) ;  /* 0x0000002400d08947 */ /* 0x00cfea0003800000 */
.L_x_190:
[----:B------:R-:W3:Y:S01]  /*5910*/  LDC.64 R12, c[0x0][0xb10] ;  /* 0x0002c400ff0c7b82 */ /* 0x000ee20000000a00 */
[----:B------:R-:W4:Y:S01]  /*5920*/  LDS.128 R16, [R16+0x1d0] ;  /* 0x0001d00010107984 */ /* 0x000f220000000c00 */
[----:B-1----:R-:W-:Y:S01]  /*5930*/  ISETP.NE.AND P1, PT, R41, 0x1, PT ;  /* 0x000000012900780c */ /* 0x002fe20003f25270 */
[----:B--2---:R-:W-:Y:S01]  /*5940*/  VIADD R0, R0, 0x150 ;  /* 0x0000015000007836 */ /* 0x004fe20000000000 */
[----:B------:R-:W-:Y:S04]  /*5950*/  ISETP.GE.AND P0, PT, R40, 0x1, PT ;  /* 0x000000012800780c */ /* 0x000fe80003f06270 */
[----:B------:R-:W1:Y:S01]  /*5960*/  LDC.64 R10, c[0x0][0xb18] ;  /* 0x0002c600ff0a7b82 */ /* 0x000e620000000a00 */
[----:B------:R-:W-:Y:S01]  /*5970*/  PRMT R0, RZ, 0x654, R0 ;  /* 0x00000654ff007816 */ /* 0x000fe20000000000 */
[----:B------:R-:W-:Y:S01]  /*5980*/  @!PT LDS RZ, [RZ] ;  /* 0x00000000fffff984 */ /* 0x000fe20000000800 */
[----:B------:R-:W-:Y:S01]  /*5990*/  @!PT LDS RZ, [RZ] ;  /* 0x00000000fffff984 */ /* 0x000fe20000000800 */
[----:B------:R-:W-:Y:S01]  /*59a0*/  @!PT LDS RZ, [RZ] ;  /* 0x00000000fffff984 */ /* 0x000fe20000000800 */
[----:B------:R-:W-:Y:S01]  /*59b0*/  @!PT LDS RZ, [RZ] ;  /* 0x00000000fffff984 */ /* 0x000fe20000000800 */
[----:B------:R2:W-:Y:S06]  /*59c0*/  MEMBAR.ALL.CTA ;  /* 0x0000000000007992 */ /* 0x0005ec0000008000 */
[----:B--2---:R-:W2:Y:S01]  /*59d0*/  FENCE.VIEW.ASYNC.S ;  /* 0x00000000000073c6 */ /* 0x004ea20000000000 */
[----:B------:R-:W1:Y:S08]  /*59e0*/  @!P1 LDC R14, c[0x0][0xb20] ;  /* 0x0002c800ff0e9b82 */ /* 0x000e700000000800 */
[----:B------:R-:W1:Y:S01]  /*59f0*/  @!P1 LDC R9, c[0x0][0xb0c] ;  /* 0x0002c300ff099b82 */ /* 0x000e620000000800 */
[----:B--2---:R2:W-:Y:S01]  /*5a00*/  SYNCS.ARRIVE.TRANS64.RED.A1T0 RZ, [R0+URZ], RZ ;  /* 0x000000ff00ff79a7 */ /* 0x0045e200081004ff */
[----:B----4-:R-:W-:Y:S04]  /*5a10*/  LOP3.LUT P4, RZ, R18, 0x1, RZ, 0xc0, !PT ;  /* 0x0000000112ff7812 */ /* 0x010fe8000788c0ff */
[----:B------:R-:W-:Y:S09]  /*5a20*/  P2R R112, PR, RZ, 0x10 ;  /* 0x00000010ff707803 */ /* 0x000ff20000000000 */
[----:B------:R-:W-:Y:S02]  /*5a30*/  @P4 MOV R45, R16 ;  /* 0x00000010002d4202 */ /* 0x000fe40000000f00 */
[----:B------:R-:W-:Y:S01]  /*5a40*/  @P4 LOP3.LUT R43, R17, 0xffff, RZ, 0xc0, !PT ;  /* 0x0000ffff112b4812 */ /* 0x000fe200078ec0ff */
[----:B--23--:R-:W-:Y:S06]  /*5a50*/  @!P0 BRA `(.L_x_111) ;  /* 0x0000000000a48947 */ /* 0x00cfec0003800000 */
[----:B------:R-:W-:Y:S01]  /*5a60*/  IMAD.HI.U32 R21, R102, R39, RZ ;  /* 0x0000002766157227 */ /* 0x000fe200078e00ff */
[----:B------:R-:W-:Y:S02]  /*5a70*/  ISETP.NE.AND P0, PT, R38, 0x1, PT ;  /* 0x000000012600780c */ /* 0x000fe40003f05270 */
[----:B------:R-:W-:Y:S01]  /*5a80*/  ISETP.NE.AND P2, PT, R40, 0x1, PT ;  /* 0x000000012800780c */ /* 0x000fe20003f45270 */
[----:B------:R-:W-:Y:S01]  /*5a90*/  IMAD.HI.U32 R20, R101, R90, RZ ;  /* 0x0000005a65147227 */ /* 0x000fe200078e00ff */
[----:B------:R-:W-:Y:S02]  /*5aa0*/  SHF.R.U32.HI R21, RZ, R100, R21 ;  /* 0x00000064ff157219 */ /* 0x000fe40000011615 */
[----:B------:R-:W-:Y:S01]  /*5ab0*/  ISETP.NE.AND P3, PT, R42, 0x1, PT ;  /* 0x000000012a00780c */ /* 0x000fe20003f65270 */
[----:B------:R-:W-:Y:S01]  /*5ac0*/  IMAD.HI.U32 R24, R45, R90, RZ ;  /* 0x0000005a2d187227 */ /* 0x000fe200078e00ff */
[----:B------:R-:W-:Y:S02]  /*5ad0*/  SHF.R.U32.HI R20, RZ, R91, R20 ;  /* 0x0000005bff147219 */ /* 0x000fe40000011614 */
[----:B------:R-:W-:Y:S01]  /*5ae0*/  SEL R3, R102, R21, !P0 ;  /* 0x0000001566037207 */ /* 0x000fe20004000000 */
[----:B------:R-:W-:Y:S01]  /*5af0*/  IMAD.HI.U32 R21, R43, R39, RZ ;  /* 0x000000272b157227 */ /* 0x000fe200078e00ff */
[----:B------:R-:W-:Y:S02]  /*5b00*/  SEL R7, R101, R20, !P3 ;  /* 0x0000001465077207 */ /* 0x000fe40005800000 */
[----:B------:R-:W-:Y:S01]  /*5b10*/  SHF.R.U32.HI R24, RZ, R91, R24 ;  /* 0x0000005bff187219 */ /* 0x000fe20000011618 */
[-C--:B------:R-:W-:Y:S04]  /*5b20*/  IMAD.HI.U32 R20, R3, R36.reuse, RZ ;  /* 0x0000002403147227 */ /* 0x080fe800078e00ff */
[----:B------:R-:W-:Y:S01]  /*5b30*/  IMAD.HI.U32 R22, R7, R36, RZ ;  /* 0x0000002407167227 */ /* 0x000fe200078e00ff */
[-C--:B------:R-:W-:Y:S02]  /*5b40*/  @P2 SHF.R.U32.HI R3, RZ, R37.reuse, R20 ;  /* 0x00000025ff032219 */ /* 0x080fe40000011614 */
[----:B------:R-:W-:Y:S02]  /*5b50*/  SHF.R.U32.HI R20, RZ, R100, R21 ;  /* 0x00000064ff147219 */ /* 0x000fe40000011615 */
[----:B------:R-:W-:Y:S01]  /*5b60*/  @P2 SHF.R.U32.HI R7, RZ, R37, R22 ;  /* 0x00000025ff072219 */ /* 0x000fe20000011616 */
[C---:B------:R-:W-:Y:S01]  /*5b70*/  IMAD R2, R40.reuse, R3, RZ ;  /* 0x0000000328027224 */ /* 0x040fe200078e02ff */
[----:B------:R-:W-:Y:S02]  /*5b80*/  SEL R5, R43, R20, !P0 ;  /* 0x000000142b057207 */ /* 0x000fe40004000000 */
[----:B------:R-:W-:Y:S01]  /*5b90*/  SEL R3, R45, R24, !P3 ;  /* 0x000000182d037207 */ /* 0x000fe20005800000 */
[----:B------:R-:W-:Y:S01]  /*5ba0*/  IMAD R4, R40, R7, RZ ;  /* 0x0000000728047224 */ /* 0x000fe200078e02ff */
[C---:B------:R-:W-:Y:S01]  /*5bb0*/  ISETP.GE.AND P0, PT, R5.reuse, R2, PT ;  /* 0x000000020500720c */ /* 0x040fe20003f06270 */
[----:B------:R-:W-:Y:S03]  /*5bc0*/  IMAD.HI.U32 R6, R5, R36, RZ ;  /* 0x0000002405067227 */ /* 0x000fe600078e00ff */
[----:B------:R-:W-:Y:S01]  /*5bd0*/  ISETP.GE.OR P0, PT, R3, R4, P0 ;  /* 0x000000040300720c */ /* 0x000fe20000706670 */
[----:B------:R-:W-:Y:S01]  /*5be0*/  IMAD.MOV R4, RZ, RZ, -R3 ;  /* 0x000000ffff047224 */ /* 0x000fe200078e0a03 */
[-C--:B------:R-:W-:Y:S03]  /*5bf0*/  SHF.R.U32.HI R6, RZ, R37.reuse, R6 ;  /* 0x00000025ff067219 */ /* 0x080fe60000011606 */
[----:B------:R-:W-:Y:S01]  /*5c00*/  IMAD R45, R42, R4, R45 ;  /* 0x000000042a2d7224 */ /* 0x000fe200078e022d */
[----:B------:R-:W-:Y:S05]  /*5c10*/  SEL R15, R5, R6, !P2 ;  /* 0x00000006050f7207 */ /* 0x000fea0005000000 */
[----:B------:R-:W-:Y:S02]  /*5c20*/  IMAD.MOV R6, RZ, RZ, -R15 ;  /* 0x000000ffff067224 */ /* 0x000fe400078e0a0f */
[C---:B------:R-:W-:Y:S04]  /*5c30*/  @!P0 IMAD.HI.U32 R2, R3.reuse, R36, RZ ;  /* 0x0000002403028227 */ /* 0x040fe800078e00ff */
[----:B------:R-:W-:Y:S01]  /*5c40*/  IMAD R6, R40, R6, R5 ;  /* 0x0000000628067224 */ /* 0x000fe200078e0205 */
[----:B------:R-:W-:Y:S04]  /*5c50*/  @!P0 SHF.R.U32.HI R2, RZ, R37, R2 ;  /* 0x00000025ff028219 */ /* 0x000fe80000011602 */
[----:B------:R-:W-:Y:S02]  /*5c60*/  @!P0 SEL R0, R3, R2, !P2 ;  /* 0x0000000203008207 */ /* 0x000fe40005000000 */
[----:B------:R-:W-:Y:S02]  /*5c70*/  IADD3 R2, PT, PT, -R5, RZ, RZ ;  /* 0x000000ff05027210 */ /* 0x000fe40007ffe1ff */
[----:B------:R-:W-:Y:S01]  /*5c80*/  @!P0 IADD3 R8, PT, PT, R15, -R0, RZ ;  /* 0x800000000f088210 */ /* 0x000fe20007ffe0ff */
[----:B------:R-:W-:Y:S02]  /*5c90*/  @!P0 IMAD R0, R7, R6, R0 ;  /* 0x0000000607008224 */ /* 0x000fe400078e0200 */
[----:B------:R-:W-:Y:S02]  /*5ca0*/  IMAD R43, R38, R2, R43 ;  /* 0x00000002262b7224 */ /* 0x000fe400078e022b */
[----:B------:R-:W-:Y:S02]  /*5cb0*/  @!P0 IMAD R5, R8, R40, R3 ;  /* 0x0000002808058224 */ /* 0x000fe400078e0203 */
[----:B------:R-:W-:Y:S04]  /*5cc0*/  @!P0 IMAD.MOV.U32 R3, RZ, RZ, R0 ;  /* 0x000000ffff038224 */ /* 0x000fe800078e0000 */
[----:B------:R-:W-:Y:S02]  /*5cd0*/  IMAD R45, R3, R42, R45 ;  /* 0x0000002a032d7224 */ /* 0x000fe400078e022d */
[----:B------:R-:W-:Y:S07]  /*5ce0*/  IMAD R43, R5, R38, R43 ;  /* 0x00000026052b7224 */ /* 0x000fee00078e022b */
.L_x_111:
[----:B------:R-:W-:Y:S01]  /*5cf0*/  @!P1 IMAD.HI.U32 R0, R45, R12, RZ ;  /* 0x0000000c2d009227 */ /* 0x000fe200078e00ff */
[----:B-1----:R-:W-:Y:S01]  /*5d00*/  @!P1 ISETP.NE.AND P0, PT, R10, 0x1, PT ;  /* 0x000000010a00980c */ /* 0x002fe20003f05270 */
[----:B------:R-:W-:Y:S01]  /*5d10*/  ULOP3.LUT UP0, URZ, UR42, 0x1b0, URZ, 0xc0, !UPT ;  /* 0x000001b02aff7892 */ /* 0x000fe2000f80c0ff */
[----:B------:R-:W-:Y:S01]  /*5d20*/  @!P1 ISETP.NE.AND P2, PT, R9, 0x1, PT ;  /* 0x000000010900980c */ /* 0x000fe20003f45270 */
[----:B------:R-:W-:Y:S01]  /*5d30*/  @!P1 IMAD.HI.U32 R3, R43, R11, RZ ;  /* 0x0000000b2b039227 */ /* 0x000fe200078e00ff */
[----:B------:R-:W-:Y:S02]  /*5d40*/  @!P1 SHF.R.U32.HI R0, RZ, R13, R0 ;  /* 0x0000000dff009219 */ /* 0x000fe40000011600 */
[----:B------:R-:W-:Y:S01]  /*5d50*/  @P4 SHF.R.U32.HI R107, RZ, 0x10, R17 ;  /* 0x00000010ff6b4819 */ /* 0x000fe20000011611 */
[----:B------:R-:W-:Y:S01]  /*5d60*/  VIADD R114, R114, 0x1 ;  /* 0x0000000172727836 */ /* 0x000fe20000000000 */
[----:B------:R-:W-:Y:S02]  /*5d70*/  @!P1 SHF.R.U32.HI R2, RZ, R14, R3 ;  /* 0x0000000eff029219 */ /* 0x000fe40000011603 */
[----:B------:R-:W-:Y:S02]  /*5d80*/  @!P1 SEL R3, R45, R0, !P2 ;  /* 0x000000002d039207 */ /* 0x000fe40005000000 */
[----:B------:R-:W-:Y:S05]  /*5d90*/  @!P1 SEL R2, R43, R2, !P0 ;  /* 0x000000022b029207 */ /* 0x000fea0004000000 */
[----:B------:R-:W-:Y:S02]  /*5da0*/  @!P1 IMAD.IADD R0, R2, 0x1, -R3 ;  /* 0x0000000102009824 */ /* 0x000fe400078e0a03 */
[----:B------:R-:W-:Y:S02]  /*5db0*/  @!P1 IMAD.IADD R2, R3, 0x1, -R2 ;  /* 0x0000000103029824 */ /* 0x000fe400078e0a02 */
[----:B------:R-:W-:Y:S02]  /*5dc0*/  @!P1 IMAD R45, R0, R9, R45 ;  /* 0x00000009002d9224 */ /* 0x000fe400078e022d */
[----:B------:R-:W-:Y:S01]  /*5dd0*/  @!P1 IMAD R43, R2, R10, R43 ;  /* 0x0000000a022b9224 */ /* 0x000fe200078e022b */
[----:B------:R-:W-:Y:S06]  /*5de0*/  BRA.U !UP0, `(.L_x_112) ;  /* 0x0000000108407547 */ /* 0x000fec000b800000 */
[----:B------:R-:W1:Y:S01]  /*5df0*/  LDCU.64 UR8, c[0x4][0x80] ;  /* 0x01001000ff0877ac */ /* 0x000e620008000a00 */
[----:B------:R-:W-:Y:S01]  /*5e00*/  MOV R3, 0x0 ;  /* 0x0000000000037802 */ /* 0x000fe20000000f00 */
[----:B------:R-:W-:Y:S02]  /*5e10*/  HFMA2 R12, -RZ, RZ, 0, 5.9604644775390625e-08 ;  /* 0x00000001ff0c7431 */ /* 0x000fe400000001ff */
[----:B------:R-:W-:Y:S02]  /*5e20*/  IMAD.MOV.U32 R8, RZ, RZ, 0x70 ;  /* 0x00000070ff087424 */ /* 0x000fe400078e00ff */
[----:B------:R-:W-:Y:S01]  /*5e30*/  IMAD.MOV.U32 R13, RZ, RZ, RZ ;  /* 0x000000ffff0d7224 */ /* 0x000fe200078e00ff */
[----:B------:R-:W2:Y:S01]  /*5e40*/  LDCU.64 UR6, c[0x4][0x88] ;  /* 0x01001100ff0677ac */ /* 0x000ea20008000a00 */
[----:B------:R-:W3:Y:S01]  /*5e50*/  LDC.64 R2, c[0x4][R3] ;  /* 0x0100000003027b82 */ /* 0x000ee20000000a00 */
[----:B------:R-:W4:Y:S01]  /*5e60*/  LDCU.64 UR4, c[0x4][0x8] ;  /* 0x01000100ff0477ac */ /* 0x000f220008000a00 */
[----:B-1----:R-:W-:Y:S01]  /*5e70*/  MOV R5, UR9 ;  /* 0x0000000900057c02 */ /* 0x002fe20008000f00 */
[----:B------:R-:W-:Y:S01]  /*5e80*/  IMAD.U32 R4, RZ, RZ, UR8 ;  /* 0x00000008ff047e24 */ /* 0x000fe2000f8e00ff */
[----:B--2---:R-:W-:Y:S01]  /*5e90*/  MOV R7, UR7 ;  /* 0x0000000700077c02 */ /* 0x004fe20008000f00 */
[----:B------:R-:W-:Y:S01]  /*5ea0*/  IMAD.U32 R6, RZ, RZ, UR6 ;  /* 0x00000006ff067e24 */ /* 0x000fe2000f8e00ff */
[----:B----4-:R-:W-:Y:S01]  /*5eb0*/  MOV R11, UR5 ;  /* 0x00000005000b7c02 */ /* 0x010fe20008000f00 */
[----:B------:R-:W-:Y:S02]  /*5ec0*/  IMAD.U32 R10, RZ, RZ, UR4 ;  /* 0x00000004ff0a7e24 */ /* 0x000fe4000f8e00ff */
[----:B------:R-:W-:Y:S07]  /*5ed0*/  LEPC R20, `(.L_x_112) ;  /* 0x000000001014794e */ /* 0x000fee0000000000 */
[----:B---3-5:R-:W-:Y:S05]  /*5ee0*/  CALL.ABS.NOINC R2 ;  /* 0x0000000002007343 */ /* 0x028fea0003c00000 */
.L_x_112:
[----:B------:R-:W-:Y:S01]  /*5ef0*/  LOP3.LUT P0, RZ, R111, 0x1b0, RZ, 0xc0, !PT ;  /* 0x000001b06fff7812 */ /* 0x000fe2000780c0ff */
[----:B------:R-:W-:Y:S11]  /*5f00*/  BSSY.RECONVERGENT B6, `(.L_x_113) ;  /* 0x0000013000067945 */ /* 0x000ff60003800200 */
[----:B------:R-:W-:Y:S01]  /*5f10*/  @!UPT UIADD3 URZ, UPT, UPT, URZ, URZ, URZ ;  /* 0x000000fffffff290 */ /* 0x000fe2000fffe0ff */
[----:B------:R-:W-:Y:S05]  /*5f20*/  @!P0 BRA `(.L_x_114) ;  /* 0x0000000000408947 */ /* 0x000fea0003800000 */
        /* <DEDUP_REMOVED lines=16> */
.L_x_114:
[----:B------:R-:W-:Y:S05]  /*6030*/  BSYNC.RECONVERGENT B6 ;  /* 0x0000000000067941 */ /* 0x000fea0003800200 */
.L_x_113:
[----:B------:R-:W-:Y:S01]  /*6040*/  ISETP.NE.U32.AND P3, PT, R88, RZ, PT ;  /* 0x000000ff5800720c */ /* 0x000fe20003f65070 */
[----:B------:R-:W-:Y:S01]  /*6050*/  UISETP.NE.AND UP1, UPT, UR44, URZ, UPT ;  /* 0x000000ff2c00728c */ /* 0x000fe2000bf25270 */
[----:B------:R-:W-:Y:S02]  /*6060*/  ISETP.NE.U32.AND P4, PT, R84, RZ, PT ;  /* 0x000000ff5400720c */ /* 0x000fe40003f85070 */
[----:B------:R-:W-:Y:S02]  /*6070*/  ISETP.NE.AND.EX P3, PT, R89, RZ, PT, P3 ;  /* 0x000000ff5900720c */ /* 0x000fe40003f65330 */
[----:B------:R-:W-:Y:S02]  /*6080*/  PLOP3.LUT P1, PT, PT, PT, PT, 0x8, 0x80 ;  /* 0x000000000080781c */ /* 0x000fe40003f2e170 */
[----:B------:R-:W-:Y:S02]  /*6090*/  PLOP3.LUT P0, PT, PT, PT, UP1, 0x80, 0x8 ;  /* 0x000000000008781c */ /* 0x000fe40003f0f018 */
[----:B------:R-:W-:Y:S02]  /*60a0*/  ISETP.NE.AND.EX P4, PT, R85, RZ, PT, P4 ;  /* 0x000000ff5500720c */ /* 0x000fe40003f85340 */
[----:B------:R-:W1:Y:S09]  /*60b0*/  @UP1 LDCU.64 UR4, c[0x0][0x888] ;  /* 0x00011100ff0417ac */ /* 0x000e720008000a00 */
[----:B------:R-:W-:Y:S01]  /*60c0*/  @P0 PLOP3.LUT P1, PT, P3, PT, PT, 0x80, 0x8 ;  /* 0x000000000008081c */ /* 0x000fe20001f2f070 */
[----:B-1----:R-:W-:Y:S04]  /*60d0*/  @UP1 UISETP.NE.U32.AND UP0, UPT, UR4, URZ, UPT ;  /* 0x000000ff0400128c */ /* 0x002fe8000bf05070 */
[----:B------:R-:W-:Y:S04]  /*60e0*/  @UP1 UISETP.NE.AND.EX UP0, UPT, UR5, URZ, UPT, UP0 ;  /* 0x000000ff0500128c */ /* 0x000fe8000bf05300 */
[----:B------:R-:W-:Y:S01]  /*60f0*/  @UP1 USEL UR4, URZ, 0xffffffff, UP0 ;  /* 0xffffffffff041887 */ /* 0x000fe20008000000 */
[----:B------:R-:W-:Y:S11]  /*6100*/  @!P3 BRA `(.L_x_115) ;  /* 0x00000000002cb947 */ /* 0x000ff60003800000 */
[----:B------:R-:W-:Y:S01]  /*6110*/  ISETP.NE.U32.AND P2, PT, R86, RZ, PT ;  /* 0x000000ff5600720c */ /* 0x000fe20003f45070 */
[----:B------:R-:W-:Y:S03]  /*6120*/  IMAD.MOV.U32 R95, RZ, RZ, 0x1 ;  /* 0x00000001ff5f7424 */ /* 0x000fe600078e00ff */
[----:B------:R-:W-:Y:S11]  /*6130*/  ISETP.NE.AND.EX P2, PT, R87, RZ, PT, P2 ;  /* 0x000000ff5700720c */ /* 0x000ff60003f45320 */
[----:B------:R-:W-:Y:S02]  /*6140*/  @!UPT UIADD3 URZ, UPT, UPT, URZ, URZ, URZ ;  /* 0x000000fffffff290 */ /* 0x000fe4000fffe0ff */
[----:B------:R-:W1:Y:S01]  /*6150*/  @P2 LDC.64 R2, c[0x0][0x888] ;  /* 0x00022200ff022b82 */ /* 0x000e620000000a00 */
[----:B------:R-:W-:Y:S04]  /*6160*/  @P2 IMAD R0, R88, UR36, RZ ;  /* 0x0000002458002c24 */ /* 0x000fe8000f8e02ff */
[----:B-1----:R-:W-:Y:S04]  /*6170*/  @P2 IMAD.WIDE R2, R0, 0x4, R2 ;  /* 0x0000000400022825 */ /* 0x002fe800078e0202 */
[----:B------:R-:W-:Y:S01]  /*6180*/  HFMA2 R0, -RZ, RZ, 0, 5.9604644775390625e-08 ;  /* 0x00000001ff007431 */ /* 0x000fe200000001ff */
[----:B-----5:R1:W5:Y:S04]  /*6190*/  @P2 LDG.E R49, desc[UR40][R2.64] ;  /* 0x0000002802312981 */ /* 0x020368000c1e1900 */
[----:B------:R-:W-:Y:S01]  /*61a0*/  @!P2 PRMT R95, R0, 0x7610, R95 ;  /* 0x00007610005fa816 */ /* 0x000fe2000000005f */
[----:B-1----:R-:W2:Y:S06]  /*61b0*/  @!P2 LDC R49, c[0x0][0x880] ;  /* 0x00022000ff31ab82 */ /* 0x002eac0000000800 */
.L_x_115:
[----:B------:R-:W-:Y:S05]  /*61c0*/  @!P4 BRA `(.L_x_116) ;  /* 0x000000000020c947 */ /* 0x000fea0003800000 */
[----:B------:R-:W-:Y:S04]  /*61d0*/  ISETP.NE.U32.AND P2, PT, R82, RZ, PT ;  /* 0x000000ff5200720c */ /* 0x000fe80003f45070 */
[----:B------:R-:W-:Y:S11]  /*61e0*/  ISETP.NE.AND.EX P2, PT, R83, RZ, PT, P2 ;  /* 0x000000ff5300720c */ /* 0x000ff60003f45320 */
[----:B------:R-:W-:Y:S02]  /*61f0*/  @!UPT UIADD3 URZ, UPT, UPT, URZ, URZ, URZ ;  /* 0x000000fffffff290 */ /* 0x000fe4000fffe0ff */
[----:B------:R-:W1:Y:S01]  /*6200*/  @P2 LDC.64 R2, c[0x0][0x8a8] ;  /* 0x00022a00ff022b82 */ /* 0x000e620000000a00 */
[----:B------:R-:W-:Y:S04]  /*6210*/  @P2 IMAD R0, R84, UR36, RZ ;  /* 0x0000002454002c24 */ /* 0x000fe8000f8e02ff */
[----:B-1----:R-:W-:Y:S05]  /*6220*/  @P2 IMAD.WIDE R2, R0, 0x4, R2 ;  /* 0x0000000400022825 */ /* 0x002fea00078e0202 */
[----:B-----5:R1:W5:Y:S02]  /*6230*/  @P2 LDG.E R46, desc[UR40][R2.64] ;  /* 0x00000028022e2981 */ /* 0x020364000c1e1900 */
[----:B-1----:R-:W3:Y:S02]  /*6240*/  @!P2 LDC R46, c[0x0][0x8a0] ;  /* 0x00022800ff2eab82 */ /* 0x002ee40000000800 */
.L_x_116:
[----:B--2--5:R-:W-:Y:S01]  /*6250*/  @P0 FSETP.NEU.AND P4, PT, R49, RZ, PT ;  /* 0x000000ff3100020b */ /* 0x024fe20003f8d000 */
[----:B------:R-:W-:Y:S01]  /*6260*/  IMAD.U32 R0, RZ, RZ, UR4 ;  /* 0x00000004ff007e24 */ /* 0x000fe2000f8e00ff */
[----:B------:R-:W-:Y:S01]  /*6270*/  @P0 LOP3.LUT P2, RZ, R95, 0xff, RZ, 0xc0, !PT ;  /* 0x000000ff5fff0812 */ /* 0x000fe2000784c0ff */
[----:B------:R-:W-:Y:S01]  /*6280*/  BSSY B1, `(.L_x_117) ;  /* 0x0000034000017945 */ /* 0x000fe20003800000 */
[----:B------:R-:W-:Y:S01]  /*6290*/  @P0 SEL R3, RZ, 0xffffffff, P4 ;  /* 0xffffffffff030807 */ /* 0x000fe20002000000 */
[C---:B------:R-:W-:Y:S01]  /*62a0*/  IMAD R32, R44.reuse, 0x20, R47 ;  /* 0x000000202c207824 */ /* 0x040fe200078e022f */
[----:B------:R-:W-:Y:S02]  /*62b0*/  LEA R113, R44, UR43, 0x3 ;  /* 0x0000002b2c717c11 */ /* 0x000fe4000f8e18ff */
[----:B------:R-:W-:Y:S02]  /*62c0*/  CS2R R54, SRZ ;  /* 0x0000000000367805 */ /* 0x000fe4000001ff00 */
[----:B------:R-:W-:Y:S02]  /*62d0*/  @P1 SEL R3, R0, R3, !P2 ;  /* 0x0000000300031207 */ /* 0x000fe40005000000 */
[----:B------:R-:W-:Y:S02]  /*62e0*/  CS2R R52, SRZ ;  /* 0x0000000000347805 */ /* 0x000fe4000001ff00 */
[----:B------:R-:W-:Y:S02]  /*62f0*/  SHF.L.U32 R2, R110, 0x1f, RZ ;  /* 0x0000001f6e027819 */ /* 0x000fe400000006ff */
[----:B------:R-:W-:Y:S02]  /*6300*/  CS2R R58, SRZ ;  /* 0x00000000003a7805 */ /* 0x000fe4000001ff00 */
[----:B------:R-:W-:Y:S02]  /*6310*/  @P0 LOP3.LUT R3, R3, 0x1, RZ, 0xc0, !PT ;  /* 0x0000000103030812 */ /* 0x000fe400078ec0ff */
[----:B------:R-:W-:Y:S02]  /*6320*/  CS2R R56, SRZ ;  /* 0x0000000000387805 */ /* 0x000fe4000001ff00 */
[----:B------:R-:W-:Y:S02]  /*6330*/  PLOP3.LUT P5, PT, PT, PT, PT, 0x8, 0x80 ;  /* 0x000000000080781c */ /* 0x000fe40003fae170 */
[----:B------:R-:W-:Y:S11]  /*6340*/  ISETP.NE.U32.OR P1, PT, R3, 0x1, !P0 ;  /* 0x000000010300780c */ /* 0x000ff60004725470 */
[----:B------:R-:W-:Y:S02]  /*6350*/  @!UPT UIADD3 URZ, UPT, UPT, URZ, URZ, URZ ;  /* 0x000000fffffff290 */ /* 0x000fe4000fffe0ff */
[----:B------:R-:W-:Y:S04]  /*6360*/  @P1 SHF.L.U32 R4, R108, 0x1f, RZ ;  /* 0x0000001f6c041819 */ /* 0x000fe800000006ff */
[----:B------:R-:W1:Y:S01]  /*6370*/  @P1 SYNCS.PHASECHK.TRANS64.TRYWAIT P0, [UR43+0x120], R4 ;  /* 0x00012004ff0015a7 */ /* 0x000e62000800112b */
[----:B------:R2:W4:Y:S01]  /*6380*/  SYNCS.PHASECHK.TRANS64.TRYWAIT P4, [R113+URZ+0x160], R2 ;  /* 0x00016002710075a7 */ /* 0x00052200080811ff */
[----:B-1----:R-:W-:Y:S01]  /*6390*/  @P1 PLOP3.LUT P5, PT, P0, PT, PT, 0x8, 0x80 ;  /* 0x000000000080181c */ /* 0x002fe200007ae170 */
[----:B------:R-:W-:Y:S01]  /*63a0*/  @!UPT UIADD3 URZ, UPT, UPT, URZ, URZ, URZ ;  /* 0x000000fffffff290 */ /* 0x000fe2000fffe0ff */
[----:B--2-4-:R-:W-:Y:S11]  /*63b0*/  @!P1 BRA `(.L_x_118) ;  /* 0x0000000000809947 */ /* 0x014ff60003800000 */
[----:B------:R-:W-:Y:S01]  /*63c0*/  ISETP.NE.U32.AND P0, PT, RZ, UR38, PT ;  /* 0x00000026ff007c0c */ /* 0x000fe2000bf05070 */
[----:B------:R-:W-:Y:S01]  /*63d0*/  BSSY B0, `(.L_x_119) ;  /* 0x0000012000007945 */ /* 0x000fe20003800000 */
[----:B------:R-:W-:Y:S02]  /*63e0*/  FSETP.NEU.AND P2, PT, R49, RZ, PT ;  /* 0x000000ff3100720b */ /* 0x000fe40003f4d000 */
[----:B------:R-:W-:Y:S02]  /*63f0*/  CS2R R58, SRZ ;  /* 0x00000000003a7805 */ /* 0x000fe4000001ff00 */
[----:B------:R-:W-:Y:S02]  /*6400*/  ISETP.NE.AND.EX P0, PT, RZ, UR39, PT, P0 ;  /* 0x00000027ff007c0c */ /* 0x000fe4000bf05300 */
[----:B------:R-:W-:Y:S02]  /*6410*/  CS2R R56, SRZ ;  /* 0x0000000000387805 */ /* 0x000fe4000001ff00 */
[----:B------:R-:W-:Y:S02]  /*6420*/  LOP3.LUT P1, RZ, R95, 0xff, RZ, 0xc0, !PT ;  /* 0x000000ff5fff7812 */ /* 0x000fe4000782c0ff */
[----:B------:R-:W-:Y:S02]  /*6430*/  CS2R R54, SRZ ;  /* 0x0000000000367805 */ /* 0x000fe4000001ff00 */
[----:B------:R-:W-:Y:S02]  /*6440*/  SEL R0, RZ, 0xffffffff, P2 ;  /* 0xffffffffff007807 */ /* 0x000fe40001000000 */
[----:B------:R-:W-:Y:S02]  /*6450*/  CS2R R52, SRZ ;  /* 0x0000000000347805 */ /* 0x000fe4000001ff00 */
[----:B------:R-:W-:Y:S04]  /*6460*/  SEL R3, RZ, 0xffffffff, P0 ;  /* 0xffffffffff037807 */ /* 0x000fe80000000000 */
[----:B------:R-:W-:Y:S04]  /*6470*/  @P3 SEL R0, R3, R0, !P1 ;  /* 0x0000000003003207 */ /* 0x000fe80004800000 */
[----:B------:R-:W-:Y:S04]  /*6480*/  LOP3.LUT R0, R0, 0x1, RZ, 0xc0, !PT ;  /* 0x0000000100007812 */ /* 0x000fe800078ec0ff */
[----:B------:R-:W-:Y:S01]  /*6490*/  ISETP.NE.U32.AND P0, PT, R0, 0x1, PT ;  /* 0x000000010000780c */ /* 0x000fe20003f05070 */
[----:B------:R-:W-:Y:S01]  /*64a0*/  @!UPT UIADD3 URZ, UPT, UPT, URZ, URZ, URZ ;  /* 0x000000fffffff290 */ /* 0x000fe2000fffe0ff */
[----:B------:R-:W-:Y:S11]  /*64b0*/  @!P5 BRA `(.L_x_120) ;  /* 0x00000000000cd947 */ /* 0x000ff60003800000 */
[----:B------:R-:W-:Y:S04]  /*64c0*/  SHF.L.U32 R3, R108, 0x1f, RZ ;  /* 0x0000001f6c037819 */ /* 0x000fe800000006ff */
[----:B------:R-:W1:Y:S02]  /*64d0*/  SYNCS.PHASECHK.TRANS64.TRYWAIT P1, [UR43+0x120], R3 ;  /* 0x00012003ff0075a7 */ /* 0x000e64000802112b */
[----:B-1----:R-:W-:Y:S05]  /*64e0*/  @!P1 BRA `(.L_x_121) ;  /* 0x0000001800ec9947 */ /* 0x002fea0003800000 */
.L_x_120:
[----:B------:R-:W-:Y:S05]  /*64f0*/  BSYNC B0 ;  /* 0x0000000000007941 */ /* 0x000fea0003800000 */
.L_x_119:
[----:B------:R2:W4:Y:S01]  /*6500*/  @P0 LDS.128 R56, [R105+UR43+0x200] ;  /* 0x0002002b69380984 */ /* 0x0005220008000c00 */
[----:B------:R-:W-:Y:S01]  /*6510*/  UIADD3 UR4, UPT, UPT, UR43, 0x128, URZ ;  /* 0x000001282b047890 */ /* 0x000fe2000fffe0ff */
[----:B------:R-:W-:Y:S02]  /*6520*/  LOP3.LUT R108, R108, 0x1, RZ, 0x3c, !PT ;  /* 0x000000016c6c7812 */ /* 0x000fe400078e3cff */
[----:B------:R2:W1:Y:S01]  /*6530*/  @P0 LDS.128 R52, [R104+0x10] ;  /* 0x0000100068340984 */ /* 0x0004620000000c00 */
[----:B------:R-:W-:Y:S01]  /*6540*/  UPRMT UR4, UR37, 0x654, UR4 ;  /* 0x0000065425047896 */ /* 0x000fe20008000004 */
[----:B------:R-:W-:Y:S01]  /*6550*/  @!PT LDS RZ, [RZ] ;  /* 0x00000000fffff984 */ /* 0x000fe20000000800 */
[----:B------:R-:W-:Y:S01]  /*6560*/  @!PT LDS RZ, [RZ] ;  /* 0x00000000fffff984 */ /* 0x000fe20000000800 */
[----:B------:R-:W-:Y:S01]  /*6570*/  @!PT LDS RZ, [RZ] ;  /* 0x00000000fffff984 */ /* 0x000fe20000000800 */
[----:B------:R-:W-:Y:S01]  /*6580*/  @!PT LDS RZ, [RZ] ;  /* 0x00000000fffff984 */ /* 0x000fe20000000800 */
[----:B------:R5:W-:Y:S06]  /*6590*/  MEMBAR.ALL.CTA ;  /* 0x0000000000007992 */ /* 0x000bec0000008000 */
[----:B-----5:R-:W5:Y:S02]  /*65a0*/  FENCE.VIEW.ASYNC.S ;  /* 0x00000000000073c6 */ /* 0x020f640000000000 */
[----:B-----5:R-:W-:Y:S03]  /*65b0*/  SYNCS.ARRIVE.TRANS64.RED.A1T0 RZ, [UR4], RZ ;  /* 0x000000ffffff79a7 */ /* 0x020fe60008100404 */
.L_x_118:
[----:B------:R-:W-:Y:S05]  /*65c0*/  BSYNC B1 ;  /* 0x0000000000017941 */ /* 0x000fea0003800000 */
.L_x_117:
[----:B-1----:R-:W-:Y:S04]  /*65d0*/  SHF.R.U32.HI R3, RZ, 0x15, R32 ;  /* 0x00000015ff037819 */ /* 0x002fe80000011620 */
[----:B------:R-:W-:Y:S01]  /*65e0*/  LOP3.LUT P0, RZ, R3, 0x3, R106, 0x48, !PT ;  /* 0x0000000303ff7812 */ /* 0x000fe2000780486a */
[----:B------:R-:W-:Y:S01]  /*65f0*/  @!UPT UIADD3 URZ, UPT, UPT, URZ, URZ, URZ ;  /* 0x000000fffffff290 */ /* 0x000fe2000fffe0ff */
[----:B------:R-:W-:Y:S11]  /*6600*/  @P4 BRA `(.L_x_122) ;  /* 0x0000000000084947 */ /* 0x000ff60003800000 */
[----:B------:R-:W1:Y:S02]  /*6610*/  SYNCS.PHASECHK.TRANS64.TRYWAIT P1, [R113+URZ+0x160], R2 ;  /* 0x00016002710075a7 */ /* 0x000e6400080211ff */
[----:B-1----:R-:W-:Y:S05]  /*6620*/  @!P1 BRA `(.L_x_123) ;  /* 0x0000001800b49947 */ /* 0x002fea0003800000 */
.L_x_122:
[----:B------:R-:W-:Y:S05]  /*6630*/  @!P0 BRA `(.L_x_124) ;  /* 0x0000000000408947 */ /* 0x000fea0003800000 */
[----:B------:R-:W1:Y:S01]  /*6640*/  LDCU.64 UR8, c[0x4][0x70] ;  /* 0x01000e00ff0877ac */ /* 0x000e620008000a00 */
[----:B------:R-:W-:Y:S01]  /*6650*/  MOV R3, 0x0 ;  /* 0x0000000000037802 */ /* 0x000fe20000000f00 */
[----:B------:R-:W-:Y:S02]  /*6660*/  HFMA2 R12, -RZ, RZ, 0, 5.9604644775390625e-08 ;  /* 0x00000001ff0c7431 */ /* 0x000fe400000001ff */
[----:B------:R-:W-:Y:S02]  /*6670*/  IMAD.MOV.U32 R8, RZ, RZ, 0x192 ;  /* 0x00000192ff087424 */ /* 0x000fe400078e00ff */
[----:B------:R-:W-:Y:S01]  /*6680*/  IMAD.MOV.U32 R13, RZ, RZ, RZ ;  /* 0x000000ffff0d7224 */ /* 0x000fe200078e00ff */
[----:B------:R-:W5:Y:S01]  /*6690*/  LDCU.64 UR6, c[0x4][0x78] ;  /* 0x01000f00ff0677ac */ /* 0x000f620008000a00 */
[----:B------:R-:W2:Y:S01]  /*66a0*/  LDC.64 R2, c[0x4][R3] ;  /* 0x0100000003027b82 */ /* 0x000ea20000000a00 */
[----:B------:R-:W3:Y:S01]  /*66b0*/  LDCU.64 UR4, c[0x4][0x10] ;  /* 0x01000200ff0477ac */ /* 0x000ee20008000a00 */
[----:B-1----:R-:W-:Y:S01]  /*66c0*/  MOV R5, UR9 ;  /* 0x0000000900057c02 */ /* 0x002fe20008000f00 */
[----:B------:R-:W-:Y:S01]  /*66d0*/  IMAD.U32 R4, RZ, RZ, UR8 ;  /* 0x00000008ff047e24 */ /* 0x000fe2000f8e00ff */
[----:B-----5:R-:W-:Y:S01]  /*66e0*/  MOV R7, UR7 ;  /* 0x0000000700077c02 */ /* 0x020fe20008000f00 */
[----:B------:R-:W-:Y:S01]  /*66f0*/  IMAD.U32 R6, RZ, RZ, UR6 ;  /* 0x00000006ff067e24 */ /* 0x000fe2000f8e00ff */
[----:B---3--:R-:W-:Y:S01]  /*6700*/  MOV R11, UR5 ;  /* 0x00000005000b7c02 */ /* 0x008fe20008000f00 */
[----:B------:R-:W-:Y:S02]  /*6710*/  IMAD.U32 R10, RZ, RZ, UR4 ;  /* 0x00000004ff0a7e24 */ /* 0x000fe4000f8e00ff */
[----:B------:R-:W-:Y:S07]  /*6720*/  LEPC R20, `(.L_x_124) ;  /* 0x000000001014794e */ /* 0x000fee0000000000 */
[----:B--2-4-:R-:W-:Y:S05]  /*6730*/  CALL.ABS.NOINC R2 ;  /* 0x0000000002007343 */ /* 0x014fea0003c00000 */
.L_x_124:
[----:B------:R-:W-:Y:S01]  /*6740*/  LOP3.LUT P0, RZ, R103, 0x60, RZ, 0xc0, !PT ;  /* 0x0000006067ff7812 */ /* 0x000fe2000780c0ff */
[----:B------:R-:W-:Y:S05]  /*6750*/  WARPSYNC.ALL ;  /* 0x0000000000007948 */ /* 0x000fea0003800000 */
[----:B------:R-:W-:Y:S01]  /*6760*/  R2UR UR4, R32 ;  /* 0x00000000200472ca */ /* 0x000fe200000e0000 */
[----:B------:R-:W-:Y:S01]  /*6770*/  BSSY.RECONVERGENT B0, `(.L_x_125) ;  /* 0x000009e000007945 */ /* 0x000fe20003800200 */
[-C--:B----4-:R-:W-:Y:S02]  /*6780*/  F2FP.F16.E4M3.UNPACK_B R50, R56.reuse ;  /* 0x00000038ff32723e */ /* 0x090fe400020006ff */
[----:B------:R-:W-:Y:S02]  /*6790*/  F2FP.F16.E4M3.UNPACK_B R63, R56.H1 ;  /* 0x00000038ff3f723e */ /* 0x000fe400030006ff */
[-C--:B------:R-:W-:Y:S01]  /*67a0*/  F2FP.F16.E4M3.UNPACK_B R56, R57.reuse ;  /* 0x00000039ff38723e */ /* 0x080fe200020006ff */
[--C-:B------:R-:W-:Y:S01]  /*67b0*/  HADD2.F32 R48, -RZ, R50.reuse.H0_H0 ;  /* 0x20000032ff307230 */ /* 0x100fe20000004100 */
[----:B------:R-:W-:Y:S01]  /*67c0*/  F2FP.F16.E4M3.UNPACK_B R57, R57.H1 ;  /* 0x00000039ff39723e */ /* 0x000fe200030006ff */
[----:B------:R-:W-:Y:S01]  /*67d0*/  HADD2.F32 R50, -RZ, R50.H1_H1 ;  /* 0x30000032ff327230 */ /* 0x000fe20000004100 */
[-C--:B------:R-:W-:Y:S01]  /*67e0*/  F2FP.F16.E4M3.UNPACK_B R66, R52.reuse ;  /* 0x00000034ff42723e */ /* 0x080fe200020006ff */
[--C-:B------:R-:W-:Y:S01]  /*67f0*/  HADD2.F32 R51, -RZ, R63.reuse.H0_H0 ;  /* 0x2000003fff337230 */ /* 0x100fe20000004100 */
[----:B------:R-:W-:Y:S01]  /*6800*/  F2FP.F16.E4M3.UNPACK_B R68, R52.H1 ;  /* 0x00000034ff44723e */ /* 0x000fe200030006ff */
[----:B------:R-:W1:Y:S01]  /*6810*/  LDTM.x32 R4, tmem[UR4] ;  /* 0x00000004000479ee */ /* 0x000e6200082c0000 */
[----:B------:R-:W-:Y:S01]  /*6820*/  NOP ;  /* 0x0000000000007918 */ /* 0x000fe20000000000 */
[----:B------:R-:W-:Y:S01]  /*6830*/  IADD3 R113, PT, PT, R113, 0x180, RZ ;  /* 0x0000018071717810 */ /* 0x000fe20007ffe0ff */
[--C-:B------:R-:W-:Y:S01]  /*6840*/  HADD2.F32 R65, -RZ, R66.reuse.H0_H0 ;  /* 0x20000042ff417230 */ /* 0x100fe20000004100 */
[----:B------:R-:W-:Y:S01]  /*6850*/  F2FP.F16.E4M3.UNPACK_B R61, R58 ;  /* 0x0000003aff3d723e */ /* 0x000fe200020006ff */
[----:B------:R-:W-:Y:S01]  /*6860*/  HADD2.F32 R66, -RZ, R66.H1_H1 ;  /* 0x30000042ff427230 */ /* 0x000fe20000004100 */
[----:B------:R-:W-:Y:S01]  /*6870*/  LOP3.LUT R113, R113, 0xfefffff8, RZ, 0xc0, !PT ;  /* 0xfefffff871717812 */ /* 0x000fe200078ec0ff */
[----:B------:R-:W-:Y:S01]  /*6880*/  HADD2.F32 R52, -RZ, R63.H1_H1 ;  /* 0x3000003fff347230 */ /* 0x000fe20000004100 */
[-C--:B------:R-:W-:Y:S01]  /*6890*/  F2FP.F16.E4M3.UNPACK_B R70, R53.reuse ;  /* 0x00000035ff46723e */ /* 0x080fe200020006ff */
[----:B------:R-:W-:Y:S01]  /*68a0*/  HADD2.F32 R67, -RZ, R68.H0_H0 ;  /* 0x20000044ff437230 */ /* 0x000fe20000004100 */
[----:B-1----:R1:W-:Y:S01]  /*68b0*/  SYNCS.ARRIVE.TRANS64.RED.A1T0 RZ, [R113+URZ], RZ ;  /* 0x000000ff71ff79a7 */ /* 0x0023e200081004ff */
[----:B------:R-:W-:Y:S01]  /*68c0*/  F2FP.F16.E4M3.UNPACK_B R72, R53.H1 ;  /* 0x00000035ff48723e */ /* 0x000fe200030006ff */
[----:B------:R-:W-:Y:S01]  /*68d0*/  HADD2.F32 R53, -RZ, R56.H0_H0 ;  /* 0x20000038ff357230 */ /* 0x000fe20000004100 */
[-C--:B------:R-:W-:Y:S01]  /*68e0*/  F2FP.F16.E4M3.UNPACK_B R74, R54.reuse ;  /* 0x00000036ff4a723e */ /* 0x080fe200020006ff */
[----:B------:R-:W-:Y:S01]  /*68f0*/  HADD2.F32 R69, -RZ, R70.H0_H0 ;  /* 0x20000046ff457230 */ /* 0x000fe20000004100 */
[----:B------:R-:W-:Y:S01]  /*6900*/  F2FP.F16.E4M3.UNPACK_B R76, R54.H1 ;  /* 0x00000036ff4c723e */ /* 0x000fe200030006ff */
[----:B------:R-:W-:Y:S01]  /*6910*/  HADD2.F32 R54, -RZ, R56.H1_H1 ;  /* 0x30000038ff367230 */ /* 0x000fe20000004100 */
[----:B------:R-:W-:Y:S01]  /*6920*/  F2FP.F16.E4M3.UNPACK_B R60, R58.H1 ;  /* 0x0000003aff3c723e */ /* 0x000fe200030006ff */
[----:B------:R-:W-:Y:S01]  /*6930*/  HADD2.F32 R58, -RZ, R61.H1_H1 ;  /* 0x3000003dff3a7230 */ /* 0x000fe20000004100 */
[----:B------:R-:W-:Y:S01]  /*6940*/  F2FP.F16.E4M3.UNPACK_B R78, R55 ;  /* 0x00000037ff4e723e */ /* 0x000fe200020006ff */
[----:B------:R-:W-:Y:S01]  /*6950*/  HADD2.F32 R71, -RZ, R70.H1_H1 ;  /* 0x30000046ff477230 */ /* 0x000fe20000004100 */
[----:B------:R-:W-:Y:S01]  /*6960*/  F2FP.F16.E4M3.UNPACK_B R62, R59 ;  /* 0x0000003bff3e723e */ /* 0x000fe200020006ff */
[--C-:B------:R-:W-:Y:S01]  /*6970*/  HADD2.F32 R73, -RZ, R74.reuse.H0_H0 ;  /* 0x2000004aff497230 */ /* 0x100fe20000004100 */
[----:B------:R-:W-:Y:S01]  /*6980*/  F2FP.F16.E4M3.UNPACK_B R80, R55.H1 ;  /* 0x00000037ff50723e */ /* 0x000fe200030006ff */
[C---:B---3--:R-:W-:Y:S01]  /*6990*/  FMUL R4, R46.reuse, R4 ;  /* 0x000000042e047220 */ /* 0x048fe20000400000 */
[C---:B------:R-:W-:Y:S01]  /*69a0*/  FMUL R5, R46.reuse, R5 ;  /* 0x000000052e057220 */ /* 0x040fe20000400000 */
[C---:B------:R-:W-:Y:S01]  /*69b0*/  FMUL R8, R46.reuse, R8 ;  /* 0x000000082e087220 */ /* 0x040fe20000400000 */
[C---:B------:R-:W-:Y:S01]  /*69c0*/  FMUL R9, R46.reuse, R9 ;  /* 0x000000092e097220 */ /* 0x040fe20000400000 */
[C---:B------:R-:W-:Y:S01]  /*69d0*/  FFMA R4, R49.reuse, R48, R4 ;  /* 0x0000003031047223 */ /* 0x040fe20000000004 */
[C---:B------:R-:W-:Y:S01]  /*69e0*/  FFMA R5, R49.reuse, R50, R5 ;  /* 0x0000003231057223 */ /* 0x040fe20000000005 */
[C---:B------:R-:W-:Y:S01]  /*69f0*/  FMUL R12, R46.reuse, R12 ;  /* 0x0000000c2e0c7220 */ /* 0x040fe20000400000 */
[C---:B------:R-:W-:Y:S01]  /*6a00*/  FMUL R13, R46.reuse, R13 ;  /* 0x0000000d2e0d7220 */ /* 0x040fe20000400000 */
[C---:B------:R-:W-:Y:S01]  /*6a10*/  FMUL R16, R46.reuse, R16 ;  /* 0x000000102e107220 */ /* 0x040fe20000400000 */
[C---:B------:R-:W-:Y:S01]  /*6a20*/  FMUL R17, R46.reuse, R17 ;  /* 0x000000112e117220 */ /* 0x040fe20000400000 */
[C---:B------:R-:W-:Y:S01]  /*6a30*/  FMUL R20, R46.reuse, R20 ;  /* 0x000000142e147220 */ /* 0x040fe20000400000 */
[C---:B------:R-:W-:Y:S01]  /*6a40*/  FMUL R21, R46.reuse, R21 ;  /* 0x000000152e157220 */ /* 0x040fe20000400000 */
[C---:B------:R-:W-:Y:S01]  /*6a50*/  FMUL R0, R46.reuse, R24 ;  /* 0x000000182e007220 */ /* 0x040fe20000400000 */
[C---:B------:R-:W-:Y:S01]  /*6a60*/  FMUL R2, R46.reuse, R25 ;  /* 0x000000192e027220 */ /* 0x040fe20000400000 */
[----:B------:R-:W-:Y:S02]  /*6a70*/  HADD2.F32 R74, -RZ, R74.H1_H1 ;  /* 0x3000004aff4a7230 */ /* 0x000fe40000004100 */
[C---:B------:R-:W-:Y:S01]  /*6a80*/  FMUL R24, R46.reuse, R28 ;  /* 0x0000001c2e187220 */ /* 0x040fe20000400000 */
[C---:B------:R-:W-:Y:S01]  /*6a90*/  FMUL R25, R46.reuse, R29 ;  /* 0x0000001d2e197220 */ /* 0x040fe20000400000 */
[--C-:B------:R-:W-:Y:S02]  /*6aa0*/  HADD2.F32 R77, -RZ, R78.reuse.H0_H0 ;  /* 0x2000004eff4d7230 */ /* 0x100fe40000004100 */
[C---:B------:R-:W-:Y:S01]  /*6ab0*/  FMUL R28, R46.reuse, R32 ;  /* 0x000000202e1c7220 */ /* 0x040fe20000400000 */
[----:B------:R-:W-:Y:S02]  /*6ac0*/  HADD2.F32 R78, -RZ, R78.H1_H1 ;  /* 0x3000004eff4e7230 */ /* 0x000fe40000004100 */
[C---:B------:R-:W-:Y:S01]  /*6ad0*/  FMUL R29, R46.reuse, R33 ;  /* 0x000000212e1d7220 */ /* 0x040fe20000400000 */
[C---:B------:R-:W-:Y:S01]  /*6ae0*/  FMUL R6, R46.reuse, R6 ;  /* 0x000000062e067220 */ /* 0x040fe20000400000 */
[C---:B------:R-:W-:Y:S01]  /*6af0*/  FMUL R7, R46.reuse, R7 ;  /* 0x000000072e077220 */ /* 0x040fe20000400000 */
[--C-:B------:R-:W-:Y:S02]  /*6b00*/  HADD2.F32 R55, -RZ, R57.reuse.H0_H0 ;  /* 0x20000039ff377230 */ /* 0x100fe40000004100 */
[C---:B------:R-:W-:Y:S01]  /*6b10*/  FMUL R10, R46.reuse, R10 ;  /* 0x0000000a2e0a7220 */ /* 0x040fe20000400000 */
[C---:B------:R-:W-:Y:S01]  /*6b20*/  FFMA R6, R49.reuse, R51, R6 ;  /* 0x0000003331067223 */ /* 0x040fe20000000006 */
[----:B------:R-:W-:Y:S02]  /*6b30*/  HADD2.F32 R56, -RZ, R57.H1_H1 ;  /* 0x30000039ff387230 */ /* 0x000fe40000004100 */
[C---:B------:R-:W-:Y:S01]  /*6b40*/  FFMA R7, R49.reuse, R52, R7 ;  /* 0x0000003431077223 */ /* 0x040fe20000000007 */
[C---:B------:R-:W-:Y:S01]  /*6b50*/  FFMA R8, R49.reuse, R53, R8 ;  /* 0x0000003531087223 */ /* 0x040fe20000000008 */
[C---:B------:R-:W-:Y:S01]  /*6b60*/  FFMA R9, R49.reuse, R54, R9 ;  /* 0x0000003631097223 */ /* 0x040fe20000000009 */
[----:B------:R-:W-:Y:S02]  /*6b70*/  HADD2.F32 R57, -RZ, R61.H0_H0 ;  /* 0x2000003dff397230 */ /* 0x000fe40000004100 */
[----:B------:R-:W-:Y:S01]  /*6b80*/  FFMA R10, R49, R55, R10 ;  /* 0x00000037310a7223 */ /* 0x000fe2000000000a */
[----:B------:R-:W-:Y:S01]  /*6b90*/  F2FP.SATFINITE.E4M3.F32.PACK_AB_MERGE_C R96, R7, R6, RZ ;  /* 0x000000060760723e */ /* 0x000fe200048070ff */
[----:B------:R-:W-:Y:S02]  /*6ba0*/  HADD2.F32 R61, -RZ, R62.H0_H0 ;  /* 0x2000003eff3d7230 */ /* 0x000fe40000004100 */
[C---:B------:R-:W-:Y:S01]  /*6bb0*/  FMUL R11, R46.reuse, R11 ;  /* 0x0000000b2e0b7220 */ /* 0x040fe20000400000 */
[----:B------:R-:W-:Y:S01]  /*6bc0*/  F2FP.F16.E4M3.UNPACK_B R64, R59.H1 ;  /* 0x0000003bff40723e */ /* 0x000fe200030006ff */
[----:B------:R-:W-:Y:S01]  /*6bd0*/  HADD2.F32 R59, -RZ, R60.H0_H0 ;  /* 0x2000003cff3b7230 */ /* 0x000fe20000004100 */
[----:B------:R-:W-:Y:S01]  /*6be0*/  F2FP.SATFINITE.E4M3.F32.PACK_AB_MERGE_C R96, R5, R4, R96 ;  /* 0x000000040560723e */ /* 0x000fe20004807060 */
[C---:B------:R-:W-:Y:S01]  /*6bf0*/  FFMA R11, R49.reuse, R56, R11 ;  /* 0x00000038310b7223 */ /* 0x040fe2000000000b */
[C---:B------:R-:W-:Y:S01]  /*6c00*/  FFMA R12, R49.reuse, R57, R12 ;  /* 0x00000039310c7223 */ /* 0x040fe2000000000c */
[----:B------:R-:W-:Y:S01]  /*6c10*/  FFMA R13, R49, R58, R13 ;  /* 0x0000003a310d7223 */ /* 0x000fe2000000000d */
[----:B------:R-:W-:Y:S02]  /*6c20*/  HADD2.F32 R62, -RZ, R62.H1_H1 ;  /* 0x3000003eff3e7230 */ /* 0x000fe40000004100 */
[C---:B------:R-:W-:Y:S01]  /*6c30*/  FMUL R14, R46.reuse, R14 ;  /* 0x0000000e2e0e7220 */ /* 0x040fe20000400000 */
[----:B------:R-:W-:Y:S01]  /*6c40*/  HADD2.F32 R60, -RZ, R60.H1_H1 ;  /* 0x3000003cff3c7230 */ /* 0x000fe20000004100 */
[----:B------:R-:W-:Y:S01]  /*6c50*/  F2FP.SATFINITE.E4M3.F32.PACK_AB_MERGE_C R97, R11, R10, RZ ;  /* 0x0000000a0b61723e */ /* 0x000fe200048070ff */
[C---:B------:R-:W-:Y:S01]  /*6c60*/  FMUL R15, R46.reuse, R15 ;  /* 0x0000000f2e0f7220 */ /* 0x040fe20000400000 */
[--C-:B------:R-:W-:Y:S02]  /*6c70*/  HADD2.F32 R63, -RZ, R64.reuse.H0_H0 ;  /* 0x20000040ff3f7230 */ /* 0x100fe40000004100 */
[----:B------:R-:W-:Y:S01]  /*6c80*/  FFMA R14, R49, R59, R14 ;  /* 0x0000003b310e7223 */ /* 0x000fe2000000000e */
[----:B------:R-:W-:Y:S01]  /*6c90*/  F2FP.SATFINITE.E4M3.F32.PACK_AB_MERGE_C R97, R9, R8, R97 ;  /* 0x000000080961723e */ /* 0x000fe20004807061 */
[C---:B------:R-:W-:Y:S01]  /*6ca0*/  FFMA R15, R49.reuse, R60, R15 ;  /* 0x0000003c310f7223 */ /* 0x040fe2000000000f */
[C---:B------:R-:W-:Y:S01]  /*6cb0*/  FFMA R16, R49.reuse, R61, R16 ;  /* 0x0000003d31107223 */ /* 0x040fe20000000010 */
[C---:B------:R-:W-:Y:S01]  /*6cc0*/  FFMA R17, R49.reuse, R62, R17 ;  /* 0x0000003e31117223 */ /* 0x040fe20000000011 */
[----:B------:R-:W-:Y:S02]  /*6cd0*/  HADD2.F32 R64, -RZ, R64.H1_H1 ;  /* 0x30000040ff407230 */ /* 0x000fe40000004100 */
[C---:B------:R-:W-:Y:S01]  /*6ce0*/  FMUL R18, R46.reuse, R18 ;  /* 0x000000122e127220 */ /* 0x040fe20000400000 */
[C---:B------:R-:W-:Y:S01]  /*6cf0*/  FMUL R19, R46.reuse, R19 ;  /* 0x000000132e137220 */ /* 0x040fe20000400000 */
[----:B------:R-:W-:Y:S02]  /*6d00*/  HADD2.F32 R68, -RZ, R68.H1_H1 ;  /* 0x30000044ff447230 */ /* 0x000fe40000004100 */
[C---:B------:R-:W-:Y:S01]  /*6d10*/  FMUL R22, R46.reuse, R22 ;  /* 0x000000162e167220 */ /* 0x040fe20000400000 */
[C---:B------:R-:W-:Y:S01]  /*6d20*/  FFMA R18, R49.reuse, R63, R18 ;  /* 0x0000003f31127223 */ /* 0x040fe20000000012 */
[C---:B------:R-:W-:Y:S01]  /*6d30*/  FFMA R19, R49.reuse, R64, R19 ;  /* 0x0000004031137223 */ /* 0x040fe20000000013 */
[C---:B------:R-:W-:Y:S01]  /*6d40*/  FMUL R23, R46.reuse, R23 ;  /* 0x000000172e177220 */ /* 0x040fe20000400000 */
[C---:B------:R-:W-:Y:S01]  /*6d50*/  FFMA R20, R49.reuse, R65, R20 ;  /* 0x0000004131147223 */ /* 0x040fe20000000014 */
[C---:B------:R-:W-:Y:S01]  /*6d60*/  FFMA R21, R49.reuse, R66, R21 ;  /* 0x0000004231157223 */ /* 0x040fe20000000015 */
[--C-:B------:R-:W-:Y:S02]  /*6d70*/  HADD2.F32 R70, -RZ, R72.reuse.H0_H0 ;  /* 0x20000048ff467230 */ /* 0x100fe40000004100 */
[C---:B------:R-:W-:Y:S01]  /*6d80*/  FFMA R22, R49.reuse, R67, R22 ;  /* 0x0000004331167223 */ /* 0x040fe20000000016 */
[----:B------:R-:W-:Y:S02]  /*6d90*/  HADD2.F32 R72, -RZ, R72.H1_H1 ;  /* 0x30000048ff487230 */ /* 0x000fe40000004100 */
[C---:B------:R-:W-:Y:S01]  /*6da0*/  FMUL R3, R46.reuse, R26 ;  /* 0x0000001a2e037220 */ /* 0x040fe20000400000 */
        /* <DEDUP_REMOVED lines=16> */
[----:B------:R-:W-:Y:S01]  /*6eb0*/  FFMA R31, R49, R76, R31 ;  /* 0x0000004c311f7223 */ /* 0x000fe2000000001f */
[----:B------:R-:W-:Y:S01]  /*6ec0*/  FMUL R35, R46, R35 ;  /* 0x000000232e237220 */ /* 0x000fe20000400000 */
[----:B------:R-:W-:Y:S01]  /*6ed0*/  F2FP.SATFINITE.E4M3.F32.PACK_AB_MERGE_C R98, R15, R14, RZ ;  /* 0x0000000e0f62723e */ /* 0x000fe200048070ff */
[----:B------:R-:W-:Y:S01]  /*6ee0*/  FFMA R28, R49, R77, R28 ;  /* 0x0000004d311c7223 */ /* 0x000fe2000000001c */
[----:B------:R-:W-:Y:S01]  /*6ef0*/  F2FP.SATFINITE.E4M3.F32.PACK_AB_MERGE_C R99, R19, R18, RZ ;  /* 0x000000121363723e */ /* 0x000fe200048070ff */
[C---:B------:R-:W-:Y:S01]  /*6f00*/  FFMA R29, R49.reuse, R78, R29 ;  /* 0x0000004e311d7223 */ /* 0x040fe2000000001d */
[C---:B------:R-:W-:Y:S01]  /*6f10*/  FFMA R30, R49.reuse, R79, R30 ;  /* 0x0000004f311e7223 */ /* 0x040fe2000000001e */
[----:B------:R-:W-:Y:S01]  /*6f20*/  FFMA R35, R49, R80, R35 ;  /* 0x0000005031237223 */ /* 0x000fe20000000023 */
[----:B------:R-:W-:Y:S02]  /*6f30*/  F2FP.SATFINITE.E4M3.F32.PACK_AB_MERGE_C R98, R13, R12, R98 ;  /* 0x0000000c0d62723e */ /* 0x000fe40004807062 */
[----:B------:R-:W-:Y:S02]  /*6f40*/  F2FP.SATFINITE.E4M3.F32.PACK_AB_MERGE_C R99, R17, R16, R99 ;  /* 0x000000101163723e */ /* 0x000fe40004807063 */
[----:B------:R-:W-:Y:S02]  /*6f50*/  F2FP.SATFINITE.E4M3.F32.PACK_AB_MERGE_C R116, R23, R22, RZ ;  /* 0x000000161774723e */ /* 0x000fe400048070ff */
[----:B------:R-:W-:Y:S01]  /*6f60*/  F2FP.SATFINITE.E4M3.F32.PACK_AB_MERGE_C R117, R27, R3, RZ ;  /* 0x000000031b75723e */ /* 0x000fe200048070ff */
[----:B------:R3:W-:Y:S01]  /*6f70*/  STS.128 [R105+UR43+0x1200], R96 ;  /* 0x0012006069007988 */ /* 0x0007e20008000c2b */
[----:B------:R-:W-:Y:S02]  /*6f80*/  F2FP.SATFINITE.E4M3.F32.PACK_AB_MERGE_C R115, R31, R26, RZ ;  /* 0x0000001a1f73723e */ /* 0x000fe400048070ff */
[----:B------:R-:W-:Y:S02]  /*6f90*/  F2FP.SATFINITE.E4M3.F32.PACK_AB_MERGE_C R120, R35, R30, RZ ;  /* 0x0000001e2378723e */ /* 0x000fe400048070ff */
[----:B------:R-:W-:Y:S02]  /*6fa0*/  F2FP.SATFINITE.E4M3.F32.PACK_AB_MERGE_C R116, R21, R20, R116 ;  /* 0x000000141574723e */ /* 0x000fe40004807074 */
[----:B------:R-:W-:Y:S02]  /*6fb0*/  F2FP.SATFINITE.E4M3.F32.PACK_AB_MERGE_C R117, R2, R0, R117 ;  /* 0x000000000275723e */ /* 0x000fe40004807075 */
[----:B------:R-:W-:Y:S02]  /*6fc0*/  F2FP.SATFINITE.E4M3.F32.PACK_AB_MERGE_C R118, R25, R24, R115 ;  /* 0x000000181976723e */ /* 0x000fe40004807073 */
[----:B------:R-:W-:Y:S02]  /*6fd0*/  F2FP.SATFINITE.E4M3.F32.PACK_AB_MERGE_C R119, R29, R28, R120 ;  /* 0x0000001c1d77723e */ /* 0x000fe40004807078 */
[----:B-1----:R-:W-:Y:S03]  /*6fe0*/  IADD3 R113, PT, PT, R44, 0x1, RZ ;  /* 0x000000012c717810 */ /* 0x002fe60007ffe0ff */
[----:B------:R3:W-:Y:S01]  /*6ff0*/  STS.128 [R104+0x1010], R116 ;  /* 0x0010107468007388 */ /* 0x0007e20000000c00 */
[----:B------:R-:W-:Y:S01]  /*7000*/  @!PT LDS RZ, [RZ] ;  /* 0x00000000fffff984 */ /* 0x000fe20000000800 */
[----:B------:R-:W-:Y:S01]  /*7010*/  @!PT LDS RZ, [RZ] ;  /* 0x00000000fffff984 */ /* 0x000fe20000000800 */
[----:B------:R-:W-:Y:S01]  /*7020*/  @!PT LDS RZ, [RZ] ;  /* 0x00000000fffff984 */ /* 0x000fe20000000800 */
[----:B------:R-:W-:Y:S01]  /*7030*/  @!PT LDS RZ, [RZ] ;  /* 0x00000000fffff984 */ /* 0x000fe20000000800 */
[----:B------:R1:W-:Y:S07]  /*7040*/  MEMBAR.ALL.CTA ;  /* 0x0000000000007992 */ /* 0x0003ee0000008000 */
[----:B-1----:R-:W1:Y:S02]  /*7050*/  FENCE.VIEW.ASYNC.S ;  /* 0x00000000000073c6 */ /* 0x002e640000000000 */
[----:B-1----:R-:W-:Y:S06]  /*7060*/  BAR.SYNC.DEFER_BLOCKING 0x1, 0x80 ;  /* 0x0042000000007b1d */ /* 0x002fec0000010000 */
[----:B------:R-:W-:Y:S05]  /*7070*/  @P0 BRA `(.L_x_126) ;  /* 0x0000000000340947 */ /* 0x000fea0003800000 */
[----:B------:R-:W-:Y:S01]  /*7080*/  UIADD3 UR12, UPT, UPT, UR43, 0x1200, URZ ;  /* 0x000012002b0c7890 */ /* 0x000fe2000fffe0ff */
[----:B------:R-:W-:Y:S01]  /*7090*/  R2UR UR9, R94 ;  /* 0x000000005e0972ca */ /* 0x000fe200000e0000 */
[----:B------:R-:W-:Y:S01]  /*70a0*/  UIADD3 UR10, UP0, UPT, UR46, 0x680, URZ ;  /* 0x000006802e0a7890 */ /* 0x000fe2000ff1e0ff */
[----:B------:R-:W-:Y:S01]  /*70b0*/  R2UR UR8, R93 ;  /* 0x000000005d0872ca */ /* 0x000fe200000e0000 */
[----:B------:R-:W-:Y:S02]  /*70c0*/  UMOV UR7, UR36 ;  /* 0x0000002400077c82 */ /* 0x000fe40008000000 */
[----:B------:R-:W-:Y:S01]  /*70d0*/  IMAD.U32 R111, RZ, RZ, UR12 ;  /* 0x0000000cff6f7e24 */ /* 0x000fe2000f8e00ff */
[----:B------:R-:W-:Y:S04]  /*70e0*/  UIADD3.X UR11, UPT, UPT, URZ, UR47, URZ, UP0, !UPT ;  /* 0x0000002fff0b7290 */ /* 0x000fe800087fe4ff */
[----:B------:R-:W-:Y:S03]  /*70f0*/  R2UR UR4, R111 ;  /* 0x000000006f0472ca */ /* 0x000fe600000e0000 */
[----:B------:R-:W-:Y:S02]  /*7100*/  USHF.L.U32 UR5, UR9, 0x6, URZ ;  /* 0x0000000609057899 */ /* 0x000fe400080006ff */
[----:B------:R-:W-:Y:S09]  /*7110*/  USHF.L.U32 UR6, UR8, 0x6, URZ ;  /* 0x0000000608067899 */ /* 0x000ff200080006ff */
[----:B------:R1:W-:Y:S01]  /*7120*/  UTMASTG.3D [UR4], [UR10] ;  /* 0x000000040a0073b5 */ /* 0x0003e20008010000 */
[----:B------:R0:W-:Y:S01]  /*7130*/  UTMACMDFLUSH ;  /* 0x00000000000079b7 */ /* 0x0001e20000000000 */
[----:B-1----:R-:W-:Y:S04]  /*7140*/  DEPBAR.LE SB0, 0x0 ;  /* 0x000080000000791a */ /* 0x002fe80000000000 */
.L_x_126:
[----:B------:R-:W-:Y:S05]  /*7150*/  BSYNC.RECONVERGENT B0 ;  /* 0x0000000000007941 */ /* 0x000fea0003800200 */
.L_x_125:
[----:B------:R-:W-:Y:S01]  /*7160*/  BAR.SYNC.DEFER_BLOCKING 0x1, 0x80 ;  /* 0x0042000000007b1d */ /* 0x000fe20000010000 */
[----:B------:R-:W-:Y:S01]  /*7170*/  ISETP.NE.AND P2, PT, R112, RZ, PT ;  /* 0x000000ff7000720c */ /* 0x000fe20003f45270 */
[----:B------:R-:W-:Y:S01]  /*7180*/  IMAD.IADD R94, R43, 0x1, R81 ;  /* 0x000000012b5e7824 */ /* 0x000fe200078e0251 */
[----:B------:R-:W-:Y:S01]  /*7190*/  ISETP.NE.AND P0, PT, R114, 0x2, PT ;  /* 0x000000027200780c */ /* 0x000fe20003f05270 */
[----:B------:R-:W-:Y:S01]  /*71a0*/  IMAD.IADD R93, R45, 0x1, R92 ;  /* 0x000000012d5d7824 */ /* 0x000fe200078e025c */
[----:B------:R-:W-:Y:S02]  /*71b0*/  ISETP.NE.AND P1, PT, R113, 0x4, PT ;  /* 0x000000047100780c */ /* 0x000fe40003f25270 */
[----:B------:R-:W-:Y:S02]  /*71c0*/  SEL R0, RZ, 0x1, P0 ;  /* 0x00000001ff007807 */ /* 0x000fe40000000000 */
[----:B------:R-:W-:Y:S02]  /*71d0*/  SEL R3, RZ, 0x1, P1 ;  /* 0x00000001ff037807 */ /* 0x000fe40000800000 */
[----:B------:R-:W-:Y:S02]  /*71e0*/  LOP3.LUT R109, R109, R0, RZ, 0x3c, !PT ;  /* 0x000000006d6d7212 */ /* 0x000fe400078e3cff */
[----:B------:R-:W-:Y:S02]  /*71f0*/  LOP3.LUT R110, R110, R3, RZ, 0x3c, !PT ;  /* 0x000000036e6e7212 */ /* 0x000fe400078e3cff */
[----:B------:R-:W-:Y:S02]  /*7200*/  @P2 R2UR UR36, R107 ;  /* 0x000000006b2422ca */ /* 0x000fe400000e0000 */
[----:B------:R-:W-:Y:S02]  /*7210*/  SEL R114, R114, RZ, P0 ;  /* 0x000000ff72727207 */ /* 0x000fe40000000000 */
[----:B------:R-:W-:Y:S01]  /*7220*/  SEL R44, R113, RZ, P1 ;  /* 0x000000ff712c7207 */ /* 0x000fe20000800000 */
[----:B------:R-:W-:Y:S10]  /*7230*/  @P2 BRA `(.L_x_127) ;  /* 0xffffffe400a02947 */ /* 0x000ff4000383ffff */
[----:B------:R-:W-:Y:S05]  /*7240*/  EXIT ;  /* 0x000000000000794d */ /* 0x000fea0003800000 */
.L_x_25:
[----:B--2---:R2:W4:Y:S02]  /*7250*/  SYNCS.PHASECHK.TRANS64.TRYWAIT P0, [R3+URZ+0x1b0], R2 ;  /* 0x0001b002030075a7 */ /* 0x00452400080011ff */
[----:B----4-:R-:W-:Y:S05]  /*7260*/  @!P0 NANOSLEEP.SYNCS 0x989680 ;  /* 0x009896800000895d */ /* 0x010fea0003900000 */
[----:B------:R-:W4:Y:S02]  /*7270*/  @!P0 SYNCS.PHASECHK.TRANS64 P0, [R3+URZ+0x1b0], R2 ;  /* 0x0001b002030085a7 */ /* 0x000f2400080010ff */
[----:B----4-:R-:W-:Y:S05]  /*7280*/  @!P0 BRA `(.L_x_25) ;  /* 0xfffffffc00f08947 */ /* 0x010fea000383ffff */
[----:B------:R-:W-:Y:S05]  /*7290*/  BRA `(.L_x_128) ;  /* 0xffffffa400c07947 */ /* 0x000fea000383ffff */
.L_x_28:
[----:B-1----:R-:W-:-:S07]  /*72a0*/  MOV R2, UR33 ;  /* 0x0000002100027c02 */ /* 0x002fce0008000f00 */
.L_x_129:
[----:B-1----:R1:W2:Y:S02]  /*72b0*/  SYNCS.PHASECHK.TRANS64.TRYWAIT P0, [R2+URZ+0x90], R5 ;  /* 0x00009005020075a7 */ /* 0x0022a400080011ff */
[----:B--2---:R-:W-:Y:S05]  /*72c0*/  @!P0 NANOSLEEP.SYNCS 0x989680 ;  /* 0x009896800000895d */ /* 0x004fea0003900000 */
[----:B------:R-:W2:Y:S02]  /*72d0*/  @!P0 SYNCS.PHASECHK.TRANS64 P0, [R2+URZ+0x90], R5 ;  /* 0x00009005020085a7 */ /* 0x000ea400080010ff */
[----:B--2---:R-:W-:Y:S05]  /*72e0*/  @!P0 BRA `(.L_x_129) ;  /* 0xfffffffc00f08947 */ /* 0x004fea000383ffff */
[----:B------:R-:W-:Y:S05]  /*72f0*/  BRA `(.L_x_27) ;  /* 0xffffffa800287947 */ /* 0x000fea000383ffff */
.L_x_35:
[----:B-1----:R-:W-:-:S07]  /*7300*/  MOV R2, UR17 ;  /* 0x0000001100027c02 */ /* 0x002fce0008000f00 */
.L_x_130:
[----:B-1----:R1:W2:Y:S02]  /*7310*/  SYNCS.PHASECHK.TRANS64.TRYWAIT P0, [R2+URZ+0x90], R5 ;  /* 0x00009005020075a7 */ /* 0x0022a400080011ff */
[----:B--2---:R-:W-:Y:S05]  /*7320*/  @!P0 NANOSLEEP.SYNCS 0x989680 ;  /* 0x009896800000895d */ /* 0x004fea0003900000 */
[----:B------:R-:W2:Y:S02]  /*7330*/  @!P0 SYNCS.PHASECHK.TRANS64 P0, [R2+URZ+0x90], R5 ;  /* 0x00009005020085a7 */ /* 0x000ea400080010ff */
[----:B--2---:R-:W-:Y:S05]  /*7340*/  @!P0 BRA `(.L_x_130) ;  /* 0xfffffffc00f08947 */ /* 0x004fea000383ffff */
[----:B------:R-:W-:Y:S05]  /*7350*/  BRA `(.L_x_34) ;  /* 0xffffffa800e47947 */ /* 0x000fea000383ffff */
.L_x_40:
[----:B-1----:R1:W2:Y:S02]  /*7360*/  SYNCS.PHASECHK.TRANS64.TRYWAIT P0, [R2+URZ+0x140], R3 ;  /* 0x00014003020075a7 */ /* 0x0022a400080011ff */
[----:B--2---:R-:W-:Y:S05]  /*7370*/  @!P0 NANOSLEEP.SYNCS 0x989680 ;  /* 0x009896800000895d */ /* 0x004fea0003900000 */
[----:B------:R-:W2:Y:S02]  /*7380*/  @!P0 SYNCS.PHASECHK.TRANS64 P0, [R2+URZ+0x140], R3 ;  /* 0x00014003020085a7 */ /* 0x000ea400080010ff */
[----:B--2---:R-:W-:Y:S05]  /*7390*/  @!P0 BRA `(.L_x_40) ;  /* 0xfffffffc00f08947 */ /* 0x004fea000383ffff */
[----:B------:R-:W-:Y:S05]  /*73a0*/  BRA `(.L_x_131) ;  /* 0xffffffac00887947 */ /* 0x000fea000383ffff */
.L_x_44:
[----:B---3--:R-:W-:-:S07]  /*73b0*/  MOV R0, UR5 ;  /* 0x0000000500007c02 */ /* 0x008fce0008000f00 */
.L_x_132:
[----:B-1----:R1:W2:Y:S02]  /*73c0*/  SYNCS.PHASECHK.TRANS64.TRYWAIT P0, [R0+URZ], R3 ;  /* 0x00000003000075a7 */ /* 0x0022a400080011ff */
[----:B--2---:R-:W-:Y:S05]  /*73d0*/  @!P0 NANOSLEEP.SYNCS 0x989680 ;  /* 0x009896800000895d */ /* 0x004fea0003900000 */
[----:B------:R-:W2:Y:S02]  /*73e0*/  @!P0 SYNCS.PHASECHK.TRANS64 P0, [R0+URZ], R3 ;  /* 0x00000003000085a7 */ /* 0x000ea400080010ff */
[----:B--2---:R-:W-:Y:S05]  /*73f0*/  @!P0 BRA `(.L_x_132) ;  /* 0xfffffffc00f08947 */ /* 0x004fea000383ffff */
[----:B------:R-:W-:Y:S05]  /*7400*/  BRA `(.L_x_133) ;  /* 0xffffffb000f87947 */ /* 0x000fea000383ffff */
.L_x_45:
[----:B---3--:R-:W-:-:S07]  /*7410*/  MOV R0, UR5 ;  /* 0x0000000500007c02 */ /* 0x008fce0008000f00 */
.L_x_134:
[----:B-1----:R1:W2:Y:S02]  /*7420*/  SYNCS.PHASECHK.TRANS64.TRYWAIT P0, [R0+URZ], R3 ;  /* 0x00000003000075a7 */ /* 0x0022a400080011ff */
[----:B--2---:R-:W-:Y:S05]  /*7430*/  @!P0 NANOSLEEP.SYNCS 0x989680 ;  /* 0x009896800000895d */ /* 0x004fea0003900000 */
[----:B------:R-:W2:Y:S02]  /*7440*/  @!P0 SYNCS.PHASECHK.TRANS64 P0, [R0+URZ], R3 ;  /* 0x00000003000085a7 */ /* 0x000ea400080010ff */
[----:B--2---:R-:W-:Y:S05]  /*7450*/  @!P0 BRA `(.L_x_134) ;  /* 0xfffffffc00f08947 */ /* 0x004fea000383ffff */
[----:B------:R-:W-:Y:S05]  /*7460*/  BRA `(.L_x_135) ;  /* 0xffffffb400047947 */ /* 0x000fea000383ffff */
.L_x_46:
[----:B---3--:R-:W-:-:S07]  /*7470*/  MOV R0, UR5 ;  /* 0x0000000500007c02 */ /* 0x008fce0008000f00 */
.L_x_136:
[----:B-1----:R1:W2:Y:S02]  /*7480*/  SYNCS.PHASECHK.TRANS64.TRYWAIT P0, [R0+URZ], R3 ;  /* 0x00000003000075a7 */ /* 0x0022a400080011ff */
[----:B--2---:R-:W-:Y:S05]  /*7490*/  @!P0 NANOSLEEP.SYNCS 0x989680 ;  /* 0x009896800000895d */ /* 0x004fea0003900000 */
[----:B------:R-:W2:Y:S02]  /*74a0*/  @!P0 SYNCS.PHASECHK.TRANS64 P0, [R0+URZ], R3 ;  /* 0x00000003000085a7 */ /* 0x000ea400080010ff */
[----:B--2---:R-:W-:Y:S05]  /*74b0*/  @!P0 BRA `(.L_x_136) ;  /* 0xfffffffc00f08947 */ /* 0x004fea000383ffff */
[----:B------:R-:W-:Y:S05]  /*74c0*/  BRA `(.L_x_137) ;  /* 0xffffffb400107947 */ /* 0x000fea000383ffff */
.L_x_47:
[----:B---3--:R-:W-:-:S07]  /*74d0*/  MOV R0, UR5 ;  /* 0x0000000500007c02 */ /* 0x008fce0008000f00 */
.L_x_138:
[----:B-1----:R1:W2:Y:S02]  /*74e0*/  SYNCS.PHASECHK.TRANS64.TRYWAIT P0, [R0+URZ], R3 ;  /* 0x00000003000075a7 */ /* 0x0022a400080011ff */
[----:B--2---:R-:W-:Y:S05]  /*74f0*/  @!P0 NANOSLEEP.SYNCS 0x989680 ;  /* 0x009896800000895d */ /* 0x004fea0003900000 */
[----:B------:R-:W2:Y:S02]  /*7500*/  @!P0 SYNCS.PHASECHK.TRANS64 P0, [R0+URZ], R3 ;  /* 0x00000003000085a7 */ /* 0x000ea400080010ff */
[----:B--2---:R-:W-:Y:S05]  /*7510*/  @!P0 BRA `(.L_x_138) ;  /* 0xfffffffc00f08947 */ /* 0x004fea000383ffff */
[----:B------:R-:W-:Y:S05]  /*7520*/  BRA `(.L_x_139) ;  /* 0xffffffb4001c7947 */ /* 0x000fea000383ffff */
.L_x_48:
[----:B---3--:R-:W-:-:S07]  /*7530*/  MOV R0, UR5 ;  /* 0x0000000500007c02 */ /* 0x008fce0008000f00 */
.L_x_140:
[----:B-1----:R1:W2:Y:S02]  /*7540*/  SYNCS.PHASECHK.TRANS64.TRYWAIT P0, [R0+URZ], R3 ;  /* 0x00000003000075a7 */ /* 0x0022a400080011ff */
[----:B--2---:R-:W-:Y:S05]  /*7550*/  @!P0 NANOSLEEP.SYNCS 0x989680 ;  /* 0x009896800000895d */ /* 0x004fea0003900000 */
[----:B------:R-:W2:Y:S02]  /*7560*/  @!P0 SYNCS.PHASECHK.TRANS64 P0, [R0+URZ], R3 ;  /* 0x00000003000085a7 */ /* 0x000ea400080010ff */
[----:B--2---:R-:W-:Y:S05]  /*7570*/  @!P0 BRA `(.L_x_140) ;  /* 0xfffffffc00f08947 */ /* 0x004fea000383ffff */
[----:B------:R-:W-:Y:S05]  /*7580*/  BRA `(.L_x_141) ;  /* 0xffffffb400287947 */ /* 0x000fea000383ffff */
.L_x_49:
[----:B---3--:R-:W-:-:S07]  /*7590*/  MOV R0, UR5 ;  /* 0x0000000500007c02 */ /* 0x008fce0008000f00 */
.L_x_142:
[----:B-1----:R1:W2:Y:S02]  /*75a0*/  SYNCS.PHASECHK.TRANS64.TRYWAIT P0, [R0+URZ], R3 ;  /* 0x00000003000075a7 */ /* 0x0022a400080011ff */
[----:B--2---:R-:W-:Y:S05]  /*75b0*/  @!P0 NANOSLEEP.SYNCS 0x989680 ;  /* 0x009896800000895d */ /* 0x004fea0003900000 */
[----:B------:R-:W2:Y:S02]  /*75c0*/  @!P0 SYNCS.PHASECHK.TRANS64 P0, [R0+URZ], R3 ;  /* 0x00000003000085a7 */ /* 0x000ea400080010ff */
[----:B--2---:R-:W-:Y:S05]  /*75d0*/  @!P0 BRA `(.L_x_142) ;  /* 0xfffffffc00f08947 */ /* 0x004fea000383ffff */
[----:B------:R-:W-:Y:S05]  /*75e0*/  BRA `(.L_x_143) ;  /* 0xffffffb400347947 */ /* 0x000fea000383ffff */
.L_x_50:
[----:B---3--:R-:W-:-:S07]  /*75f0*/  MOV R0, UR5 ;  /* 0x0000000500007c02 */ /* 0x008fce0008000f00 */
.L_x_144:
[----:B-1----:R1:W2:Y:S02]  /*7600*/  SYNCS.PHASECHK.TRANS64.TRYWAIT P0, [R0+URZ], R3 ;  /* 0x00000003000075a7 */ /* 0x0022a400080011ff */
[----:B--2---:R-:W-:Y:S05]  /*7610*/  @!P0 NANOSLEEP.SYNCS 0x989680 ;  /* 0x009896800000895d */ /* 0x004fea0003900000 */
[----:B------:R-:W2:Y:S02]  /*7620*/  @!P0 SYNCS.PHASECHK.TRANS64 P0, [R0+URZ], R3 ;  /* 0x00000003000085a7 */ /* 0x000ea400080010ff */
[----:B--2---:R-:W-:Y:S05]  /*7630*/  @!P0 BRA `(.L_x_144) ;  /* 0xfffffffc00f08947 */ /* 0x004fea000383ffff */
[----:B------:R-:W-:Y:S05]  /*7640*/  BRA `(.L_x_145) ;  /* 0xffffffb400407947 */ /* 0x000fea000383ffff */
.L_x_51:
[----:B---3--:R-:W-:-:S07]  /*7650*/  MOV R0, UR5 ;  /* 0x0000000500007c02 */ /* 0x008fce0008000f00 */
.L_x_146:
[----:B-1----:R1:W2:Y:S02]  /*7660*/  SYNCS.PHASECHK.TRANS64.TRYWAIT P0, [R0+URZ], R3 ;  /* 0x00000003000075a7 */ /* 0x0022a400080011ff */
[----:B--2---:R-:W-:Y:S05]  /*7670*/  @!P0 NANOSLEEP.SYNCS 0x989680 ;  /* 0x009896800000895d */ /* 0x004fea0003900000 */
[----:B------:R-:W2:Y:S02]  /*7680*/  @!P0 SYNCS.PHASECHK.TRANS64 P0, [R0+URZ], R3 ;  /* 0x00000003000085a7 */ /* 0x000ea400080010ff */
[----:B--2---:R-:W-:Y:S05]  /*7690*/  @!P0 BRA `(.L_x_146) ;  /* 0xfffffffc00f08947 */ /* 0x004fea000383ffff */
[----:B------:R-:W-:Y:S05]  /*76a0*/  BRA `(.L_x_147) ;  /* 0xffffffb4004c7947 */ /* 0x000fea000383ffff */
.L_x_52:
[----:B---3--:R-:W-:-:S07]  /*76b0*/  MOV R0, UR5 ;  /* 0x0000000500007c02 */ /* 0x008fce0008000f00 */
.L_x_148:
[----:B-1----:R1:W2:Y:S02]  /*76c0*/  SYNCS.PHASECHK.TRANS64.TRYWAIT P0, [R0+URZ], R3 ;  /* 0x00000003000075a7 */ /* 0x0022a400080011ff */
[----:B--2---:R-:W-:Y:S05]  /*76d0*/  @!P0 NANOSLEEP.SYNCS 0x989680 ;  /* 0x009896800000895d */ /* 0x004fea0003900000 */
[----:B------:R-:W2:Y:S02]  /*76e0*/  @!P0 SYNCS.PHASECHK.TRANS64 P0, [R0+URZ], R3 ;  /* 0x00000003000085a7 */ /* 0x000ea400080010ff */
[----:B--2---:R-:W-:Y:S05]  /*76f0*/  @!P0 BRA `(.L_x_148) ;  /* 0xfffffffc00f08947 */ /* 0x004fea000383ffff */
[----:B------:R-:W-:Y:S05]  /*7700*/  BRA `(.L_x_149) ;  /* 0xffffffb400587947 */ /* 0x000fea000383ffff */
.L_x_53:
[----:B---3--:R-:W-:-:S07]  /*7710*/  MOV R0, UR5 ;  /* 0x0000000500007c02 */ /* 0x008fce0008000f00 */
.L_x_150:
[----:B-1----:R1:W2:Y:S02]  /*7720*/  SYNCS.PHASECHK.TRANS64.TRYWAIT P0, [R0+URZ], R3 ;  /* 0x00000003000075a7 */ /* 0x0022a400080011ff */
[----:B--2---:R-:W-:Y:S05]  /*7730*/  @!P0 NANOSLEEP.SYNCS 0x989680 ;  /* 0x009896800000895d */ /* 0x004fea0003900000 */
[----:B------:R-:W2:Y:S02]  /*7740*/  @!P0 SYNCS.PHASECHK.TRANS64 P0, [R0+URZ], R3 ;  /* 0x00000003000085a7 */ /* 0x000ea400080010ff */
[----:B--2---:R-:W-:Y:S05]  /*7750*/  @!P0 BRA `(.L_x_150) ;  /* 0xfffffffc00f08947 */ /* 0x004fea000383ffff */
[----:B------:R-:W-:Y:S05]  /*7760*/  BRA `(.L_x_151) ;  /* 0xffffffb400647947 */ /* 0x000fea000383ffff */
.L_x_54:
[----:B---3--:R-:W-:-:S07]  /*7770*/  MOV R0, UR5 ;  /* 0x0000000500007c02 */ /* 0x008fce0008000f00 */
.L_x_152:
[----:B-1----:R1:W2:Y:S02]  /*7780*/  SYNCS.PHASECHK.TRANS64.TRYWAIT P0, [R0+URZ], R3 ;  /* 0x00000003000075a7 */ /* 0x0022a400080011ff */
[----:B--2---:R-:W-:Y:S05]  /*7790*/  @!P0 NANOSLEEP.SYNCS 0x989680 ;  /* 0x009896800000895d */ /* 0x004fea0003900000 */
[----:B------:R-:W2:Y:S02]  /*77a0*/  @!P0 SYNCS.PHASECHK.TRANS64 P0, [R0+URZ], R3 ;  /* 0x00000003000085a7 */ /* 0x000ea400080010ff */
[----:B--2---:R-:W-:Y:S05]  /*77b0*/  @!P0 BRA `(.L_x_152) ;  /* 0xfffffffc00f08947 */ /* 0x004fea000383ffff */
[----:B------:R-:W-:Y:S05]  /*77c0*/  BRA `(.L_x_153) ;  /* 0xffffffb400707947 */ /* 0x000fea000383ffff */
.L_x_55:
[----:B---3--:R-:W-:-:S07]  /*77d0*/  MOV R0, UR5 ;  /* 0x0000000500007c02 */ /* 0x008fce0008000f00 */
.L_x_154:
[----:B-1----:R1:W2:Y:S02]  /*77e0*/  SYNCS.PHASECHK.TRANS64.TRYWAIT P0, [R0+URZ], R3 ;  /* 0x00000003000075a7 */ /* 0x0022a400080011ff */
[----:B--2---:R-:W-:Y:S05]  /*77f0*/  @!P0 NANOSLEEP.SYNCS 0x989680 ;  /* 0x009896800000895d */ /* 0x004fea0003900000 */
[----:B------:R-:W2:Y:S02]  /*7800*/  @!P0 SYNCS.PHASECHK.TRANS64 P0, [R0+URZ], R3 ;  /* 0x00000003000085a7 */ /* 0x000ea400080010ff */
[----:B--2---:R-:W-:Y:S05]  /*7810*/  @!P0 BRA `(.L_x_154) ;  /* 0xfffffffc00f08947 */ /* 0x004fea000383ffff */
[----:B------:R-:W-:Y:S05]  /*7820*/  BRA `(.L_x_155) ;  /* 0xffffffb4007c7947 */ /* 0x000fea000383ffff */
.L_x_56:
[----:B---3--:R-:W-:-:S07]  /*7830*/  MOV R0, UR5 ;  /* 0x0000000500007c02 */ /* 0x008fce0008000f00 */
.L_x_156:
[----:B-1----:R1:W2:Y:S02]  /*7840*/  SYNCS.PHASECHK.TRANS64.TRYWAIT P0, [R0+URZ], R3 ;  /* 0x00000003000075a7 */ /* 0x0022a400080011ff */
[----:B--2---:R-:W-:Y:S05]  /*7850*/  @!P0 NANOSLEEP.SYNCS 0x989680 ;  /* 0x009896800000895d */ /* 0x004fea0003900000 */
[----:B------:R-:W2:Y:S02]  /*7860*/  @!P0 SYNCS.PHASECHK.TRANS64 P0, [R0+URZ], R3 ;  /* 0x00000003000085a7 */ /* 0x000ea400080010ff */
[----:B--2---:R-:W-:Y:S05]  /*7870*/  @!P0 BRA `(.L_x_156) ;  /* 0xfffffffc00f08947 */ /* 0x004fea000383ffff */
[----:B------:R-:W-:Y:S05]  /*7880*/  BRA `(.L_x_157) ;  /* 0xffffffb400887947 */ /* 0x000fea000383ffff */
.L_x_57:
[----:B---3--:R-:W-:-:S07]  /*7890*/  MOV R0, UR5 ;  /* 0x0000000500007c02 */ /* 0x008fce0008000f00 */
.L_x_158:
[----:B-1----:R1:W2:Y:S02]  /*78a0*/  SYNCS.PHASECHK.TRANS64.TRYWAIT P0, [R0+URZ], R3 ;  /* 0x00000003000075a7 */ /* 0x0022a400080011ff */
[----:B--2---:R-:W-:Y:S05]  /*78b0*/  @!P0 NANOSLEEP.SYNCS 0x989680 ;  /* 0x009896800000895d */ /* 0x004fea0003900000 */
[----:B------:R-:W2:Y:S02]  /*78c0*/  @!P0 SYNCS.PHASECHK.TRANS64 P0, [R0+URZ], R3 ;  /* 0x00000003000085a7 */ /* 0x000ea400080010ff */
[----:B--2---:R-:W-:Y:S05]  /*78d0*/  @!P0 BRA `(.L_x_158) ;  /* 0xfffffffc00f08947 */ /* 0x004fea000383ffff */
[----:B------:R-:W-:Y:S05]  /*78e0*/  BRA `(.L_x_159) ;  /* 0xffffffb400947947 */ /* 0x000fea000383ffff */
.L_x_58:
[----:B---3--:R-:W-:-:S07]  /*78f0*/  MOV R0, UR5 ;  /* 0x0000000500007c02 */ /* 0x008fce0008000f00 */
.L_x_160:
[----:B-1----:R1:W2:Y:S02]  /*7900*/  SYNCS.PHASECHK.TRANS64.TRYWAIT P0, [R0+URZ], R3 ;  /* 0x00000003000075a7 */ /* 0x0022a400080011ff */
[----:B--2---:R-:W-:Y:S05]  /*7910*/  @!P0 NANOSLEEP.SYNCS 0x989680 ;  /* 0x009896800000895d */ /* 0x004fea0003900000 */
[----:B------:R-:W2:Y:S02]  /*7920*/  @!P0 SYNCS.PHASECHK.TRANS64 P0, [R0+URZ], R3 ;  /* 0x00000003000085a7 */ /* 0x000ea400080010ff */
[----:B--2---:R-:W-:Y:S05]  /*7930*/  @!P0 BRA `(.L_x_160) ;  /* 0xfffffffc00f08947 */ /* 0x004fea000383ffff */
[----:B------:R-:W-:Y:S05]  /*7940*/  BRA `(.L_x_161) ;  /* 0xffffffb400a07947 */ /* 0x000fea000383ffff */
.L_x_59:
[----:B---3--:R-:W-:-:S07]  /*7950*/  MOV R0, UR5 ;  /* 0x0000000500007c02 */ /* 0x008fce0008000f00 */
.L_x_162:
[----:B-1----:R1:W2:Y:S02]  /*7960*/  SYNCS.PHASECHK.TRANS64.TRYWAIT P0, [R0+URZ], R3 ;  /* 0x00000003000075a7 */ /* 0x0022a400080011ff */
[----:B--2---:R-:W-:Y:S05]  /*7970*/  @!P0 NANOSLEEP.SYNCS 0x989680 ;  /* 0x009896800000895d */ /* 0x004fea0003900000 */
[----:B------:R-:W2:Y:S02]  /*7980*/  @!P0 SYNCS.PHASECHK.TRANS64 P0, [R0+URZ], R3 ;  /* 0x00000003000085a7 */ /* 0x000ea400080010ff */
[----:B--2---:R-:W-:Y:S05]  /*7990*/  @!P0 BRA `(.L_x_162) ;  /* 0xfffffffc00f08947 */ /* 0x004fea000383ffff */
[----:B------:R-:W-:Y:S05]  /*79a0*/  BRA `(.L_x_163) ;  /* 0xffffffb400ac7947 */ /* 0x000fea000383ffff */
.L_x_60:
[----:B---3--:R-:W-:-:S07]  /*79b0*/  MOV R0, UR5 ;  /* 0x0000000500007c02 */ /* 0x008fce0008000f00 */
.L_x_164:
[----:B-1----:R1:W2:Y:S02]  /*79c0*/  SYNCS.PHASECHK.TRANS64.TRYWAIT P0, [R0+URZ], R3 ;  /* 0x00000003000075a7 */ /* 0x0022a400080011ff */
[----:B--2---:R-:W-:Y:S05]  /*79d0*/  @!P0 NANOSLEEP.SYNCS 0x989680 ;  /* 0x009896800000895d */ /* 0x004fea0003900000 */
[----:B------:R-:W2:Y:S02]  /*79e0*/  @!P0 SYNCS.PHASECHK.TRANS64 P0, [R0+URZ], R3 ;  /* 0x00000003000085a7 */ /* 0x000ea400080010ff */
[----:B--2---:R-:W-:Y:S05]  /*79f0*/  @!P0 BRA `(.L_x_164) ;  /* 0xfffffffc00f08947 */ /* 0x004fea000383ffff */
[----:B------:R-:W-:Y:S05]  /*7a00*/  BRA `(.L_x_165) ;  /* 0xffffffb400b87947 */ /* 0x000fea000383ffff */
.L_x_63:
[----:B-1----:R1:W2:Y:S02]  /*7a10*/  SYNCS.PHASECHK.TRANS64.TRYWAIT P0, [R0+URZ+0x1a0], R5 ;  /* 0x0001a005000075a7 */ /* 0x0022a400080011ff */
[----:B--2---:R-:W-:Y:S05]  /*7a20*/  @!P0 NANOSLEEP.SYNCS 0x989680 ;  /* 0x009896800000895d */ /* 0x004fea0003900000 */
[----:B------:R-:W2:Y:S02]  /*7a30*/  @!P0 SYNCS.PHASECHK.TRANS64 P0, [R0+URZ+0x1a0], R5 ;  /* 0x0001a005000085a7 */ /* 0x000ea400080010ff */
[----:B--2---:R-:W-:Y:S05]  /*7a40*/  @!P0 BRA `(.L_x_63) ;  /* 0xfffffffc00f08947 */ /* 0x004fea000383ffff */
[----:B------:R-:W-:Y:S05]  /*7a50*/  BRA `(.L_x_166) ;  /* 0xffffffb800187947 */ /* 0x000fea000383ffff */
.L_x_64:
[----:B------:R-:W-:-:S07]  /*7a60*/  MOV R0, UR5 ;  /* 0x0000000500007c02 */ /* 0x000fce0008000f00 */
.L_x_167:
[----:B-1----:R1:W2:Y:S02]  /*7a70*/  SYNCS.PHASECHK.TRANS64.TRYWAIT P0, [R0+URZ+0x150], R7 ;  /* 0x00015007000075a7 */ /* 0x0022a400080011ff */
[----:B--2---:R-:W-:Y:S05]  /*7a80*/  @!P0 NANOSLEEP.SYNCS 0x989680 ;  /* 0x009896800000895d */ /* 0x004fea0003900000 */
[----:B------:R-:W2:Y:S02]  /*7a90*/  @!P0 SYNCS.PHASECHK.TRANS64 P0, [R0+URZ+0x150], R7 ;  /* 0x00015007000085a7 */ /* 0x000ea400080010ff */
[----:B--2---:R-:W-:Y:S05]  /*7aa0*/  @!P0 BRA `(.L_x_167) ;  /* 0xfffffffc00f08947 */ /* 0x004fea000383ffff */
[----:B------:R-:W-:Y:S05]  /*7ab0*/  BRA `(.L_x_168) ;  /* 0xffffffb800287947 */ /* 0x000fea000383ffff */
.L_x_65:
[----:B-1----:R1:W2:Y:S02]  /*7ac0*/  SYNCS.PHASECHK.TRANS64.TRYWAIT P1, [R0+URZ+0x140], R5 ;  /* 0x00014005000075a7 */ /* 0x0022a400080211ff */
[----:B--2---:R-:W-:Y:S05]  /*7ad0*/  @!P1 NANOSLEEP.SYNCS 0x989680 ;  /* 0x009896800000995d */ /* 0x004fea0003900000 */
[----:B------:R-:W2:Y:S02]  /*7ae0*/  @!P1 SYNCS.PHASECHK.TRANS64 P1, [R0+URZ+0x140], R5 ;  /* 0x00014005000095a7 */ /* 0x000ea400080210ff */
[----:B--2---:R-:W-:Y:S05]  /*7af0*/  @!P1 BRA `(.L_x_65) ;  /* 0xfffffffc00f09947 */ /* 0x004fea000383ffff */
[----:B------:R-:W-:Y:S05]  /*7b00*/  BRA `(.L_x_169) ;  /* 0xffffffb800587947 */ /* 0x000fea000383ffff */
.L_x_68:
[----:B------:R-:W-:-:S07]  /*7b10*/  MOV R0, UR5 ;  /* 0x0000000500007c02 */ /* 0x000fce0008000f00 */
.L_x_170:
[----:B-1----:R1:W2:Y:S02]  /*7b20*/  SYNCS.PHASECHK.TRANS64.TRYWAIT P0, [R0+URZ+0x150], R3 ;  /* 0x00015003000075a7 */ /* 0x0022a400080011ff */
[----:B--2---:R-:W-:Y:S05]  /*7b30*/  @!P0 NANOSLEEP.SYNCS 0x989680 ;  /* 0x009896800000895d */ /* 0x004fea0003900000 */
[----:B------:R-:W2:Y:S02]  /*7b40*/  @!P0 SYNCS.PHASECHK.TRANS64 P0, [R0+URZ+0x150], R3 ;  /* 0x00015003000085a7 */ /* 0x000ea400080010ff */
[----:B--2---:R-:W-:Y:S05]  /*7b50*/  @!P0 BRA `(.L_x_170) ;  /* 0xfffffffc00f08947 */ /* 0x004fea000383ffff */
[----:B------:R-:W-:Y:S05]  /*7b60*/  BRA `(.L_x_67) ;  /* 0xffffffb800ac7947 */ /* 0x000fea000383ffff */
.L_x_77:
[----:B-1----:R-:W-:-:S04]  /*7b70*/  MOV R4, UR6 ;  /* 0x0000000600047c02 */ /* 0x002fc80008000f00 */
[----:B------:R1:W2:Y:S03]  /*7b80*/  SYNCS.PHASECHK.TRANS64.TRYWAIT P0, [R4+URZ+0x8], R5 ;  /* 0x00000805040075a7 */ /* 0x0002a600080011ff */
[----:B--2---:R-:W-:Y:S05]  /*7b90*/  @!P0 NANOSLEEP.SYNCS 0x989680 ;  /* 0x009896800000895d */ /* 0x004fea0003900000 */
[----:B------:R-:W2:Y:S02]  /*7ba0*/  @!P0 SYNCS.PHASECHK.TRANS64 P0, [R4+URZ+0x8], R5 ;  /* 0x00000805040085a7 */ /* 0x000ea400080010ff */
[----:B--2---:R-:W-:Y:S05]  /*7bb0*/  @!P0 BRA `(.L_x_77) ;  /* 0xfffffffc00ec8947 */ /* 0x004fea000383ffff */
[----:B------:R-:W-:Y:S05]  /*7bc0*/  BRA `(.L_x_76) ;  /* 0xffffffbc00607947 */ /* 0x000fea000383ffff */
.L_x_79:
[----:B------:R-:W-:Y:S01]  /*7bd0*/  BSSY B0, `(.L_x_171) ;  /* 0x0000006000007945 */ /* 0x000fe20003800000 */
[----:B------:R-:W-:-:S07]  /*7be0*/  MOV R15, 0xffffffff ;  /* 0xffffffff000f7802 */ /* 0x000fce0000000f00 */
[----:B-1---5:R-:W-:Y:S05]  /*7bf0*/  WARPSYNC.COLLECTIVE R15, `(.L_x_172) ;  /* 0x000000000f0c7348 */ /* 0x022fea0003c00000 */
[----:B------:R-:W-:Y:S02]  /*7c00*/  ELECT P6, UR79, PT ;  /* 0x00000000004f782f */ /* 0x000fe400038c0000 */
[----:B------:R-:W-:Y:S01]  /*7c10*/  MOV R14, UR79 ;  /* 0x0000004f000e7c02 */ /* 0x000fe20008000f00 */
[----:B-1---5:R-:W-:Y:S10]  /*7c20*/  ENDCOLLECTIVE ;  /* 0x000000000000791b */ /* 0x022ff40003800000 */
.L_x_172:
[----:B------:R-:W-:Y:S05]  /*7c30*/  BSYNC B0 ;  /* 0x0000000000007941 */ /* 0x000fea0003800000 */
.L_x_171:
[----:B------:R-:W-:Y:S05]  /*7c40*/  BRA `(.L_x_173) ;  /* 0xffffffbc00907947 */ /* 0x000fea000383ffff */
.L_x_81:
[----:B-1----:R-:W-:-:S04]  /*7c50*/  MOV R2, UR6 ;  /* 0x0000000600027c02 */ /* 0x002fc80008000f00 */
[----:B------:R1:W2:Y:S03]  /*7c60*/  SYNCS.PHASECHK.TRANS64.TRYWAIT P0, [R2+URZ+0x8], R3 ;  /* 0x00000803020075a7 */ /* 0x0002a600080011ff */
[----:B--2---:R-:W-:Y:S05]  /*7c70*/  @!P0 NANOSLEEP.SYNCS 0x989680 ;  /* 0x009896800000895d */ /* 0x004fea0003900000 */
[----:B------:R-:W2:Y:S02]  /*7c80*/  @!P0 SYNCS.PHASECHK.TRANS64 P0, [R2+URZ+0x8], R3 ;  /* 0x00000803020085a7 */ /* 0x000ea400080010ff */
[----:B--2---:R-:W-:Y:S05]  /*7c90*/  @!P0 BRA `(.L_x_81) ;  /* 0xfffffffc00ec8947 */ /* 0x004fea000383ffff */
[----:B------:R-:W-:Y:S05]  /*7ca0*/  BRA `(.L_x_80) ;  /* 0xffffffbc00947947 */ /* 0x000fea000383ffff */
.L_x_82:
[----:B-1----:R1:W2:Y:S02]  /*7cb0*/  SYNCS.PHASECHK.TRANS64.TRYWAIT P0, [R0+URZ+0x140], R5 ;  /* 0x00014005000075a7 */ /* 0x0022a400080011ff */
[----:B--2---:R-:W-:Y:S05]  /*7cc0*/  @!P0 NANOSLEEP.SYNCS 0x989680 ;  /* 0x009896800000895d */ /* 0x004fea0003900000 */
[----:B------:R-:W2:Y:S02]  /*7cd0*/  @!P0 SYNCS.PHASECHK.TRANS64 P0, [R0+URZ+0x140], R5 ;  /* 0x00014005000085a7 */ /* 0x000ea400080010ff */
[----:B--2---:R-:W-:Y:S05]  /*7ce0*/  @!P0 BRA `(.L_x_82) ;  /* 0xfffffffc00f08947 */ /* 0x004fea000383ffff */
[----:B------:R-:W-:Y:S05]  /*7cf0*/  BRA `(.L_x_174) ;  /* 0xffffffc000807947 */ /* 0x000fea000383ffff */
.L_x_84:
[----:B------:R-:W-:-:S07]  /*7d00*/  MOV R0, UR9 ;  /* 0x0000000900007c02 */ /* 0x000fce0008000f00 */
.L_x_175:
[----:B-1----:R1:W2:Y:S02]  /*7d10*/  SYNCS.PHASECHK.TRANS64.TRYWAIT P0, [R0+URZ+0x180], R5 ;  /* 0x00018005000075a7 */ /* 0x0022a400080011ff */
[----:B--2---:R-:W-:Y:S05]  /*7d20*/  @!P0 NANOSLEEP.SYNCS 0x989680 ;  /* 0x009896800000895d */ /* 0x004fea0003900000 */
[----:B------:R-:W2:Y:S02]  /*7d30*/  @!P0 SYNCS.PHASECHK.TRANS64 P0, [R0+URZ+0x180], R5 ;  /* 0x00018005000085a7 */ /* 0x000ea400080010ff */
[----:B--2---:R-:W-:Y:S05]  /*7d40*/  @!P0 BRA `(.L_x_175) ;  /* 0xfffffffc00f08947 */ /* 0x004fea000383ffff */
[----:B------:R-:W-:Y:S05]  /*7d50*/  BRA `(.L_x_176) ;  /* 0xffffffc000cc7947 */ /* 0x000fea000383ffff */
.L_x_87:
[----:B------:R-:W-:Y:S07]  /*7d60*/  MOV R0, UR8 ;  /* 0x0000000800007c02 */ /* 0x000fee0008000f00 */
.L_x_177:
[----:B-1----:R1:W2:Y:S02]  /*7d70*/  SYNCS.PHASECHK.TRANS64.TRYWAIT P0, [R0+URZ], R5 ;  /* 0x00000005000075a7 */ /* 0x0022a400080011ff */
[----:B--2---:R-:W-:Y:S05]  /*7d80*/  @!P0 NANOSLEEP.SYNCS 0x989680 ;  /* 0x009896800000895d */ /* 0x004fea0003900000 */
[----:B------:R-:W2:Y:S02]  /*7d90*/  @!P0 SYNCS.PHASECHK.TRANS64 P0, [R0+URZ], R5 ;  /* 0x00000005000085a7 */ /* 0x000ea400080010ff */
[----:B--2---:R-:W-:Y:S05]  /*7da0*/  @!P0 BRA `(.L_x_177) ;  /* 0xfffffffc00f08947 */ /* 0x004fea000383ffff */
[----:B------:R-:W-:Y:S05]  /*7db0*/  BRA `(.L_x_86) ;  /* 0xffffffc000e07947 */ /* 0x000fea000383ffff */
.L_x_91:
[----:B-1----:R-:W-:-:S07]  /*7dc0*/  MOV R0, UR8 ;  /* 0x0000000800007c02 */ /* 0x002fce0008000f00 */
.L_x_178:
[----:B-1----:R1:W2:Y:S02]  /*7dd0*/  SYNCS.PHASECHK.TRANS64.TRYWAIT P0, [R0+URZ], R3 ;  /* 0x00000003000075a7 */ /* 0x0022a400080011ff */
[----:B--2---:R-:W-:Y:S05]  /*7de0*/  @!P0 NANOSLEEP.SYNCS 0x989680 ;  /* 0x009896800000895d */ /* 0x004fea0003900000 */
[----:B------:R-:W2:Y:S02]  /*7df0*/  @!P0 SYNCS.PHASECHK.TRANS64 P0, [R0+URZ], R3 ;  /* 0x00000003000085a7 */ /* 0x000ea400080010ff */
[----:B--2---:R-:W-:Y:S05]  /*7e00*/  @!P0 BRA `(.L_x_178) ;  /* 0xfffffffc00f08947 */ /* 0x004fea000383ffff */
[----:B------:R-:W-:Y:S05]  /*7e10*/  BRA `(.L_x_179) ;  /* 0xffffffc400d47947 */ /* 0x000fea000383ffff */
.L_x_92:
[----:B------:R-:W-:-:S07]  /*7e20*/  MOV R0, UR8 ;  /* 0x0000000800007c02 */ /* 0x000fce0008000f00 */
.L_x_180:
[----:B-1----:R1:W2:Y:S02]  /*7e30*/  SYNCS.PHASECHK.TRANS64.TRYWAIT P0, [R0+URZ], R3 ;  /* 0x00000003000075a7 */ /* 0x0022a400080011ff */
[----:B--2---:R-:W-:Y:S05]  /*7e40*/  @!P0 NANOSLEEP.SYNCS 0x989680 ;  /* 0x009896800000895d */ /* 0x004fea0003900000 */
[----:B------:R-:W2:Y:S02]  /*7e50*/  @!P0 SYNCS.PHASECHK.TRANS64 P0, [R0+URZ], R3 ;  /* 0x00000003000085a7 */ /* 0x000ea400080010ff */
[----:B--2---:R-:W-:Y:S05]  /*7e60*/  @!P0 BRA `(.L_x_180) ;  /* 0xfffffffc00f08947 */ /* 0x004fea000383ffff */
[----:B------:R-:W-:Y:S05]  /*7e70*/  BRA `(.L_x_181) ;  /* 0xffffffc400e07947 */ /* 0x000fea000383ffff */
.L_x_93:
[----:B------:R-:W-:-:S07]  /*7e80*/  MOV R0, UR8 ;  /* 0x0000000800007c02 */ /* 0x000fce0008000f00 */
.L_x_182:
[----:B-1----:R1:W2:Y:S02]  /*7e90*/  SYNCS.PHASECHK.TRANS64.TRYWAIT P0, [R0+URZ], R3 ;  /* 0x00000003000075a7 */ /* 0x0022a400080011ff */
[----:B--2---:R-:W-:Y:S05]  /*7ea0*/  @!P0 NANOSLEEP.SYNCS 0x989680 ;  /* 0x009896800000895d */ /* 0x004fea0003900000 */
[----:B------:R-:W2:Y:S02]  /*7eb0*/  @!P0 SYNCS.PHASECHK.TRANS64 P0, [R0+URZ], R3 ;  /* 0x00000003000085a7 */ /* 0x000ea400080010ff */
[----:B--2---:R-:W-:Y:S05]  /*7ec0*/  @!P0 BRA `(.L_x_182) ;  /* 0xfffffffc00f08947 */ /* 0x004fea000383ffff */
[----:B------:R-:W-:Y:S05]  /*7ed0*/  BRA `(.L_x_183) ;  /* 0xffffffc400ec7947 */ /* 0x000fea000383ffff */
.L_x_96:
[----:B------:R-:W-:-:S07]  /*7ee0*/  MOV R0, UR7 ;  /* 0x0000000700007c02 */ /* 0x000fce0008000f00 */
.L_x_184:
[----:B-1----:R1:W2:Y:S02]  /*7ef0*/  SYNCS.PHASECHK.TRANS64.TRYWAIT P1, [R0+URZ+0x1c0], R3 ;  /* 0x0001c003000075a7 */ /* 0x0022a400080211ff */
[----:B--2---:R-:W-:Y:S05]  /*7f00*/  @!P1 NANOSLEEP.SYNCS 0x989680 ;  /* 0x009896800000995d */ /* 0x004fea0003900000 */
[----:B------:R-:W2:Y:S02]  /*7f10*/  @!P1 SYNCS.PHASECHK.TRANS64 P1, [R0+URZ+0x1c0], R3 ;  /* 0x0001c003000095a7 */ /* 0x000ea400080210ff */
[----:B--2---:R-:W-:Y:S05]  /*7f20*/  @!P1 BRA `(.L_x_184) ;  /* 0xfffffffc00f09947 */ /* 0x004fea000383ffff */
[----:B------:R-:W-:Y:S05]  /*7f30*/  BRA `(.L_x_185) ;  /* 0xffffffc800387947 */ /* 0x000fea000383ffff */
.L_x_101:
[----:B--2---:R2:W4:Y:S02]  /*7f40*/  SYNCS.PHASECHK.TRANS64.TRYWAIT P0, [R0+URZ+0x140], R3 ;  /* 0x00014003000075a7 */ /* 0x00452400080011ff */
[----:B----4-:R-:W-:Y:S05]  /*7f50*/  @!P0 NANOSLEEP.SYNCS 0x989680 ;  /* 0x009896800000895d */ /* 0x010fea0003900000 */
[----:B------:R-:W4:Y:S02]  /*7f60*/  @!P0 SYNCS.PHASECHK.TRANS64 P0, [R0+URZ+0x140], R3 ;  /* 0x00014003000085a7 */ /* 0x000f2400080010ff */
[----:B----4-:R-:W-:Y:S05]  /*7f70*/  @!P0 BRA `(.L_x_101) ;  /* 0xfffffffc00f08947 */ /* 0x010fea000383ffff */
[----:B------:R-:W-:Y:S05]  /*7f80*/  BRA `(.L_x_186) ;  /* 0xffffffcc003c7947 */ /* 0x000fea000383ffff */
.L_x_104:
[----:B------:R-:W-:Y:S07]  /*7f90*/  MOV R0, UR6 ;  /* 0x0000000600007c02 */ /* 0x000fee0008000f00 */
.L_x_187:
[----:B--2---:R2:W4:Y:S02]  /*7fa0*/  SYNCS.PHASECHK.TRANS64.TRYWAIT P0, [R0+URZ+0x138], R3 ;  /* 0x00013803000075a7 */ /* 0x00452400080011ff */
[----:B----4-:R-:W-:Y:S05]  /*7fb0*/  @!P0 NANOSLEEP.SYNCS 0x989680 ;  /* 0x009896800000895d */ /* 0x010fea0003900000 */
[----:B------:R-:W4:Y:S02]  /*7fc0*/  @!P0 SYNCS.PHASECHK.TRANS64 P0, [R0+URZ+0x138], R3 ;  /* 0x00013803000085a7 */ /* 0x000f2400080010ff */
[----:B----4-:R-:W-:Y:S05]  /*7fd0*/  @!P0 BRA `(.L_x_187) ;  /* 0xfffffffc00f08947 */ /* 0x010fea000383ffff */
[----:B------:R-:W-:Y:S05]  /*7fe0*/  BRA `(.L_x_103) ;  /* 0xffffffd000287947 */ /* 0x000fea000383ffff */
.L_x_107:
[----:B------:R-:W-:Y:S07]  /*7ff0*/  MOV R3, UR6 ;  /* 0x0000000600037c02 */ /* 0x000fee0008000f00 */
.L_x_188:
[----:B-1----:R1:W2:Y:S02]  /*8000*/  SYNCS.PHASECHK.TRANS64.TRYWAIT P2, [R3+URZ+0x128], R26 ;  /* 0x0001281a030075a7 */ /* 0x0022a400080411ff */
[----:B--2---:R-:W-:Y:S05]  /*8010*/  @!P2 NANOSLEEP.SYNCS 0x989680 ;  /* 0x009896800000a95d */ /* 0x004fea0003900000 */
[----:B------:R-:W2:Y:S02]  /*8020*/  @!P2 SYNCS.PHASECHK.TRANS64 P2, [R3+URZ+0x128], R26 ;  /* 0x0001281a0300a5a7 */ /* 0x000ea400080410ff */
[----:B--2---:R-:W-:Y:S05]  /*8030*/  @!P2 BRA `(.L_x_188) ;  /* 0xfffffffc00f0a947 */ /* 0x004fea000383ffff */
[----:B------:R-:W-:Y:S05]  /*8040*/  BRA `(.L_x_189) ;  /* 0xffffffd000bc7947 */ /* 0x000fea000383ffff */
.L_x_110:
[----:B--2---:R2:W3:Y:S02]  /*8050*/  SYNCS.PHASECHK.TRANS64.TRYWAIT P0, [R0+URZ+0x140], R3 ;  /* 0x00014003000075a7 */ /* 0x0044e400080011ff */
[----:B---3--:R-:W-:Y:S05]  /*8060*/  @!P0 NANOSLEEP.SYNCS 0x989680 ;  /* 0x009896800000895d */ /* 0x008fea0003900000 */
[----:B------:R-:W3:Y:S02]  /*8070*/  @!P0 SYNCS.PHASECHK.TRANS64 P0, [R0+URZ+0x140], R3 ;  /* 0x00014003000085a7 */ /* 0x000ee400080010ff */
[----:B---3--:R-:W-:Y:S05]  /*8080*/  @!P0 BRA `(.L_x_110) ;  /* 0xfffffffc00f08947 */ /* 0x008fea000383ffff */
[----:B------:R-:W-:Y:S05]  /*8090*/  BRA `(.L_x_190) ;  /* 0xffffffd8001c7947 */ /* 0x000fea000383ffff */
.L_x_121:
[----:B-1----:R-:W-:Y:S04]  /*80a0*/  MOV R0, UR43 ;  /* 0x0000002b00007c02 */ /* 0x002fe80008000f00 */
[----:B------:R1:W2:Y:S03]  /*80b0*/  SYNCS.PHASECHK.TRANS64.TRYWAIT P1, [R0+URZ+0x120], R3 ;  /* 0x00012003000075a7 */ /* 0x0002a600080211ff */
[----:B--2---:R-:W-:Y:S05]  /*80c0*/  @!P1 NANOSLEEP.SYNCS 0x989680 ;  /* 0x009896800000995d */ /* 0x004fea0003900000 */
[----:B------:R-:W2:Y:S02]  /*80d0*/  @!P1 SYNCS.PHASECHK.TRANS64 P1, [R0+URZ+0x120], R3 ;  /* 0x00012003000095a7 */ /* 0x000ea400080210ff */
[----:B--2---:R-:W-:Y:S05]  /*80e0*/  @!P1 BRA `(.L_x_121) ;  /* 0xfffffffc00ec9947 */ /* 0x004fea000383ffff */
[----:B------:R-:W-:Y:S05]  /*80f0*/  BRA `(.L_x_120) ;  /* 0xffffffe000fc7947 */ /* 0x000fea000383ffff */
.L_x_123:
[----:B------:R1:W1:Y:S02]  /*8100*/  SYNCS.PHASECHK.TRANS64.TRYWAIT P1, [R113+URZ+0x160], R2 ;  /* 0x00016002710075a7 */ /* 0x00026400080211ff */
[----:B-1----:R-:W-:Y:S05]  /*8110*/  @!P1 NANOSLEEP.SYNCS 0x989680 ;  /* 0x009896800000995d */ /* 0x002fea0003900000 */
[----:B------:R-:W1:Y:S02]  /*8120*/  @!P1 SYNCS.PHASECHK.TRANS64 P1, [R113+URZ+0x160], R2 ;  /* 0x00016002710095a7 */ /* 0x000e6400080210ff */
[----:B-1----:R-:W-:Y:S05]  /*8130*/  @!P1 BRA `(.L_x_123) ;  /* 0xfffffffc00f09947 */ /* 0x002fea000383ffff */
[----:B------:R-:W-:Y:S05]  /*8140*/  BRA `(.L_x_122) ;  /* 0xffffffe400387947 */ /* 0x000fea000383ffff */
        .weak           $__internal_0_$__cuda_sm10x_tcgen05_guardrail_trap_col_being_dealloced_not_returned_by_alloc
        .type           $__internal_0_$__cuda_sm10x_tcgen05_guardrail_trap_col_being_dealloced_not_returned_by_alloc,@function
        .size           $__internal_0_$__cuda_sm10x_tcgen05_guardrail_trap_col_being_dealloced_not_returned_by_alloc,($__internal_1_$__cuda_sm10x_tcgen05_guardrail_trap_phase_invalid_during_alloc - $__internal_0_$__cuda_sm10x_tcgen05_guardrail_trap_col_being_dealloced_not_returned_by_alloc)
$__internal_0_$__cuda_sm10x_tcgen05_guardrail_trap_col_being_dealloced_not_returned_by_alloc:
[----:B------:R-:W-:Y:S05]  /*8150*/  BPT.TRAP 0x1 ;  /* 0x000000040000795c */ /* 0x000fea0000300000 */
[----:B------:R-:W-:-:S04]  /*8160*/  HFMA2 R3, -RZ, RZ, 0, 0 ;  /* 0x00000000ff037431 */ /* 0x000fc800000001ff */
[----:B------:R-:W-:Y:S05]  /*8170*/  RET.REL.NODEC R2 `(_ZN7cutlass13device_kernelINS_4gemm6kernel13GemmUniversalIN4cute5tupleIJiiiiEEENS1_10collective13CollectiveMmaINS1_35MainloopSm100TmaUmmaWarpSpecializedILi18ELi2ELi4ENS5_IJNS4_1CILi2EEENSA_ILi1EEESC_EEEEENS5_IJNSA_ILi128EEENSA_ILi64EEESF_EEENS_12float_e4m3_tENS5_IJlSC_lEEESI_SJ_NS4_8TiledMMAINS4_8MMA_AtomIJNS4_10MMA_TraitsINS4_25SM100_MMA_F8F6F4_2x1SM_SSEJSI_SI_fSF_SG_NS4_17integral_constantINS4_4UMMA5MajorELSQ_0EEESR_NSO_INSP_7ScaleInELSS_0EEEST_EEEEEENS4_6LayoutINS5_IJSC_SC_SC_EEENS5_IJNSA_ILi0EEESY_SY_EEEEENS5_IJNS4_10UnderscoreES11_S11_EEEEENS4_18SM100_TMA_2SM_LOADENS4_14ComposedLayoutINS4_7SwizzleILi3ELi4ELi3EEENS4_18smem_ptr_flag_bitsILi8EEENSW_INS5_IJNSA_ILi8EEESF_EEENS5_IJSF_SC_EEEEEEEvNS4_8identityES14_S1E_vS1F_EENS_8epilogue10collective18CollectiveEpilogueINS1H_23Sm100TmaWarpSpecializedILi1ELi1ELi32ELb0ELb0EEEJNS5_IJSG_SG_SF_EEENS5_IJNSW_ISG_SC_EES1N_EEESI_SJ_SI_SJ_NS1H_6fusion15FusionCallbacksIS1L_NS1P_17LinearCombinationISI_fSI_fLNS_15FloatRoundStyleE2EEES1M_S1O_JEEENS4_5SM1004TMEM4LOAD26SM100_TMEM_LOAD_32dp32b32xENS4_13SM90_TMA_LOADENS15_INS16_ILi2ELi4ELi3EEES19_NSW_INS5_IJS1A_SG_EEENS5_IJSG_SC_EEEEEEENS4_39AutoVectorizingCopyWithAssumedAlignmentILi128EEENS4_14SM90_TMA_STOREES24_S26_S26_EEEvvEEEEvNT_6ParamsE) ;  /* 0xffffff7c02a07950 */ /* 0x000fea0003c3ffff */
        .weak           $__internal_1_$__cuda_sm10x_tcgen05_guardrail_trap_phase_invalid_during_alloc
        .type           $__internal_1_$__cuda_sm10x_tcgen05_guardrail_trap_phase_invalid_during_alloc,@function
        .size           $__internal_1_$__cuda_sm10x_tcgen05_guardrail_trap_phase_invalid_during_alloc,($__internal_2_$__cuda_sm10x_tcgen05_guardrail_trap_unallocated_columns_being_dealloced - $__internal_1_$__cuda_sm10x_tcgen05_guardrail_trap_phase_invalid_during_alloc)
$__internal_1_$__cuda_sm10x_tcgen05_guardrail_trap_phase_invalid_during_alloc:
[----:B------:R-:W-:Y:S05]  /*8180*/  BPT.TRAP 0x1 ;  /* 0x000000040000795c */ /* 0x000fea0000300000 */
[----:B------:R-:W-:-:S04]  /*8190*/  MOV R3, 0x0 ;  /* 0x0000000000037802 */ /* 0x000fc80000000f00 */
[----:B------:R-:W-:Y:S05]  /*81a0*/  RET.REL.NODEC R2 `(_ZN7cutlass13device_kernelINS_4gemm6kernel13GemmUniversalIN4cute5tupleIJiiiiEEENS1_10collective13CollectiveMmaINS1_35MainloopSm100TmaUmmaWarpSpecializedILi18ELi2ELi4ENS5_IJNS4_1CILi2EEENSA_ILi1EEESC_EEEEENS5_IJNSA_ILi128EEENSA_ILi64EEESF_EEENS_12float_e4m3_tENS5_IJlSC_lEEESI_SJ_NS4_8TiledMMAINS4_8MMA_AtomIJNS4_10MMA_TraitsINS4_25SM100_MMA_F8F6F4_2x1SM_SSEJSI_SI_fSF_SG_NS4_17integral_constantINS4_4UMMA5MajorELSQ_0EEESR_NSO_INSP_7ScaleInELSS_0EEEST_EEEEEENS4_6LayoutINS5_IJSC_SC_SC_EEENS5_IJNSA_ILi0EEESY_SY_EEEEENS5_IJNS4_10UnderscoreES11_S11_EEEEENS4_18SM100_TMA_2SM_LOADENS4_14ComposedLayoutINS4_7SwizzleILi3ELi4ELi3EEENS4_18smem_ptr_flag_bitsILi8EEENSW_INS5_IJNSA_ILi8EEESF_EEENS5_IJSF_SC_EEEEEEEvNS4_8identityES14_S1E_vS1F_EENS_8epilogue10collective18CollectiveEpilogueINS1H_23Sm100TmaWarpSpecializedILi1ELi1ELi32ELb0ELb0EEEJNS5_IJSG_SG_SF_EEENS5_IJNSW_ISG_SC_EES1N_EEESI_SJ_SI_SJ_NS1H_6fusion15FusionCallbacksIS1L_NS1P_17LinearCombinationISI_fSI_fLNS_15FloatRoundStyleE2EEES1M_S1O_JEEENS4_5SM1004TMEM4LOAD26SM100_TMEM_LOAD_32dp32b32xENS4_13SM90_TMA_LOADENS15_INS16_ILi2ELi4ELi3EEES19_NSW_INS5_IJS1A_SG_EEENS5_IJSG_SC_EEEEEEENS4_39AutoVectorizingCopyWithAssumedAlignmentILi128EEENS4_14SM90_TMA_STOREES24_S26_S26_EEEvvEEEEvNT_6ParamsE) ;  /* 0xffffff7c02947950 */ /* 0x000fea0003c3ffff */
        .weak           $__internal_2_$__cuda_sm10x_tcgen05_guardrail_trap_unallocated_columns_being_dealloced
        .type           $__internal_2_$__cuda_sm10x_tcgen05_guardrail_trap_unallocated_columns_being_dealloced,@function
        .size           $__internal_2_$__cuda_sm10x_tcgen05_guardrail_trap_unallocated_columns_being_dealloced,(.L_x_192 - $__internal_2_$__cuda_sm10x_tcgen05_guardrail_trap_unallocated_columns_being_dealloced)
$__internal_2_$__cuda_sm10x_tcgen05_guardrail_trap_unallocated_columns_being_dealloced:
[----:B------:R-:W-:Y:S05]  /*81b0*/  BPT.TRAP 0x1 ;  /* 0x000000040000795c */ /* 0x000fea0000300000 */
[----:B------:R-:W-:-:S04]  /*81c0*/  HFMA2 R3, -RZ, RZ, 0, 0 ;  /* 0x00000000ff037431 */ /* 0x000fc800000001ff */
[----:B------:R-:W-:Y:S05]  /*81d0*/  RET.REL.NODEC R2 `(_ZN7cutlass13device_kernelINS_4gemm6kernel13GemmUniversalIN4cute5tupleIJiiiiEEENS1_10collective13CollectiveMmaINS1_35MainloopSm100TmaUmmaWarpSpecializedILi18ELi2ELi4ENS5_IJNS4_1CILi2EEENSA_ILi1EEESC_EEEEENS5_IJNSA_ILi128EEENSA_ILi64EEESF_EEENS_12float_e4m3_tENS5_IJlSC_lEEESI_SJ_NS4_8TiledMMAINS4_8MMA_AtomIJNS4_10MMA_TraitsINS4_25SM100_MMA_F8F6F4_2x1SM_SSEJSI_SI_fSF_SG_NS4_17integral_constantINS4_4UMMA5MajorELSQ_0EEESR_NSO_INSP_7ScaleInELSS_0EEEST_EEEEEENS4_6LayoutINS5_IJSC_SC_SC_EEENS5_IJNSA_ILi0EEESY_SY_EEEEENS5_IJNS4_10UnderscoreES11_S11_EEEEENS4_18SM100_TMA_2SM_LOADENS4_14ComposedLayoutINS4_7SwizzleILi3ELi4ELi3EEENS4_18smem_ptr_flag_bitsILi8EEENSW_INS5_IJNSA_ILi8EEESF_EEENS5_IJSF_SC_EEEEEEEvNS4_8identityES14_S1E_vS1F_EENS_8epilogue10collective18CollectiveEpilogueINS1H_23Sm100TmaWarpSpecializedILi1ELi1ELi32ELb0ELb0EEEJNS5_IJSG_SG_SF_EEENS5_IJNSW_ISG_SC_EES1N_EEESI_SJ_SI_SJ_NS1H_6fusion15FusionCallbacksIS1L_NS1P_17LinearCombinationISI_fSI_fLNS_15FloatRoundStyleE2EEES1M_S1O_JEEENS4_5SM1004TMEM4LOAD26SM100_TMEM_LOAD_32dp32b32xENS4_13SM90_TMA_LOADENS15_INS16_ILi2ELi4ELi3EEES19_NSW_INS5_IJS1A_SG_EEENS5_IJSG_SC_EEEEEEENS4_39AutoVectorizingCopyWithAssumedAlignmentILi128EEENS4_14SM90_TMA_STOREES24_S26_S26_EEEvvEEEEvNT_6ParamsE) ;  /* 0xffffff7c02887950 */ /* 0x000fea0003c3ffff */
.L_x_191:
[----:B------:R-:W-:-:S00]  /*81e0*/  BRA `(.L_x_191) ;  /* 0xfffffffc00fc7947 */ /* 0x000fc0000383ffff */
[----:B------:R-:W-:-:S00]  /*81f0*/  NOP ;  /* 0x0000000000007918 */ /* 0x000fc00000000000 */
        /* <DEDUP_REMOVED lines=8> */
.L_x_192:


//--------------------- .nv.global.init           --------------------------
	.section	.nv.global.init,"aw",@progbits
.nv.global.init:
	.type		$str$27,@object
	.size		$str$27,($str$28 - $str$27)
$str$27:
        /*0000*/ 	.byte	0x28, 0x61, 0x64, 0x64, 0x72, 0x65, 0x73, 0x73, 0x20, 0x26, 0x20, 0x6d, 0x61, 0x73, 0x6b, 0x29
        /*0010*/ 	.byte	0x20, 0x3d, 0x3d, 0x20, 0x30, 0x00
	.type		$str$28,@object
	.size		$str$28,($str$26 - $str$28)
$str$28:
        /*0016*/ 	.byte	0x2f, 0x74, 0x6d, 0x70, 0x2f, 0x63, 0x75, 0x74, 0x6c, 0x61, 0x73, 0x73, 0x5f, 0x73, 0x77, 0x65
        /*0026*/ 	.byte	0x65, 0x70, 0x5f, 0x73, 0x72, 0x63, 0x2f, 0x69, 0x6e, 0x63, 0x6c, 0x75, 0x64, 0x65, 0x2f, 0x63
        /*0036*/ 	.byte	0x75, 0x74, 0x65, 0x2f, 0x70, 0x6f, 0x69, 0x6e, 0x74, 0x65, 0x72, 0x5f, 0x66, 0x6c, 0x61, 0x67
        /*0046*/ 	.byte	0x67, 0x65, 0x64, 0x2e, 0x68, 0x70, 0x70, 0x00
	.type		$str$26,@object
	.size		$str$26,($str$25 - $str$26)
$str$26:
        /*004e*/ 	.byte	0x2f, 0x74, 0x6d, 0x70, 0x2f, 0x63, 0x75, 0x74, 0x6c, 0x61, 0x73, 0x73, 0x5f, 0x73, 0x77, 0x65
        /*005e*/ 	.byte	0x65, 0x70, 0x5f, 0x73, 0x72, 0x63, 0x2f, 0x69, 0x6e, 0x63, 0x6c, 0x75, 0x64, 0x65, 0x2f, 0x63
        /*006e*/ 	.byte	0x75, 0x74, 0x65, 0x2f, 0x61, 0x74, 0x6f, 0x6d, 0x2f, 0x63, 0x6f, 0x70, 0x79, 0x5f, 0x74, 0x72
        /*007e*/ 	.byte	0x61, 0x69, 0x74, 0x73, 0x5f, 0x73, 0x6d, 0x31, 0x30, 0x30, 0x2e, 0x68, 0x70, 0x70, 0x00
	.type		$str$25,@object
	.size		$str$25,(__unnamed_1 - $str$25)
$str$25:
        /*008d*/ 	.byte	0x28, 0x28, 0x75, 0x69, 0x6e, 0x74, 0x33, 0x32, 0x5f, 0x74, 0x28, 0x74, 0x68, 0x72, 0x65, 0x61
        /*009d*/ 	.byte	0x64, 0x49, 0x64, 0x78, 0x2e, 0x78, 0x29, 0x20, 0x2f, 0x20, 0x33, 0x32, 0x29, 0x20, 0x25, 0x20
        /*00ad*/ 	.byte	0x34, 0x29, 0x20, 0x3d, 0x3d, 0x20, 0x28, 0x28, 0x28, 0x74, 0x6d, 0x65, 0x6d, 0x5f, 0x61, 0x64
        /*00bd*/ 	.byte	0x64, 0x72, 0x20, 0x3e, 0x3e, 0x20, 0x31, 0x36, 0x29, 0x20, 0x2f, 0x20, 0x33, 0x32, 0x29, 0x20
        /*00cd*/ 	.byte	0x25, 0x20, 0x34, 0x29, 0x00
	.type		__unnamed_1,@object
	.size		__unnamed_1,(__unnamed_2 - __unnamed_1)
__unnamed_1:
        /*00d2*/ 	.byte	0x61, 0x75, 0x74, 0x6f, 0x20, 0x63, 0x75, 0x74, 0x65, 0x3a, 0x3a, 0x61, 0x73, 0x5f, 0x70, 0x6f
        /* <DEDUP_REMOVED lines=24> */
        /*0262*/ 	.byte	0x3c, 0x34, 0x30, 0x39, 0x36, 0x3e, 0x3e, 0x3e, 0x3e, 0x5d, 0x00
	.type		__unnamed_2,@object
	.size		__unnamed_2,(.L_2 - __unnamed_2)
__unnamed_2:
        /* <DEDUP_REMOVED lines=40> */
        /*04ed*/ 	.byte	0x74, 0x65, 0x3a, 0x3a, 0x43, 0x3c, 0x30, 0x3e, 0x3e, 0x3e, 0x3e, 0x5d, 0x00
.L_2:


//--------------------- .nv.shared._ZN7cutlass13device_kernelINS_4gemm6kernel13GemmUniversalIN4cute5tupleIJiiiiEEENS1_10collective13CollectiveMmaINS1_35MainloopSm100TmaUmmaWarpSpecializedILi18ELi2ELi4ENS5_IJNS4_1CILi2EEENSA_ILi1EEESC_EEEEENS5_IJNSA_ILi128EEENSA_ILi64EEESF_EEENS_12float_e4m3_tENS5_IJlSC_lEEESI_SJ_NS4_8TiledMMAINS4_8MMA_AtomIJNS4_10MMA_TraitsINS4_25SM100_MMA_F8F6F4_2x1SM_SSEJSI_SI_fSF_SG_NS4_17integral_constantINS4_4UMMA5MajorELSQ_0EEESR_NSO_INSP_7ScaleInELSS_0EEEST_EEEEEENS4_6LayoutINS5_IJSC_SC_SC_EEENS5_IJNSA_ILi0EEESY_SY_EEEEENS5_IJNS4_10UnderscoreES11_S11_EEEEENS4_18SM100_TMA_2SM_LOADENS4_14ComposedLayoutINS4_7SwizzleILi3ELi4ELi3EEENS4_18smem_ptr_flag_bitsILi8EEENSW_INS5_IJNSA_ILi8EEESF_EEENS5_IJSF_SC_EEEEEEEvNS4_8identityES14_S1E_vS1F_EENS_8epilogue10collective18CollectiveEpilogueINS1H_23Sm100TmaWarpSpecializedILi1ELi1ELi32ELb0ELb0EEEJNS5_IJSG_SG_SF_EEENS5_IJNSW_ISG_SC_EES1N_EEESI_SJ_SI_SJ_NS1H_6fusion15FusionCallbacksIS1L_NS1P_17LinearCombinationISI_fSI_fLNS_15FloatRoundStyleE2EEES1M_S1O_JEEENS4_5SM1004TMEM4LOAD26SM100_TMEM_LOAD_32dp32b32xENS4_13SM90_TMA_LOADENS15_INS16_ILi2ELi4ELi3EEES19_NSW_INS5_IJS1A_SG_EEENS5_IJSG_SC_EEEEEEENS4_39AutoVectorizingCopyWithAssumedAlignmentILi128EEENS4_14SM90_TMA_STOREES24_S26_S26_EEEvvEEEEvNT_6ParamsE --------------------------
	.section	.nv.shared._ZN7cutlass13device_kernelINS_4gemm6kernel13GemmUniversalIN4cute5tupleIJiiiiEEENS1_10collective13CollectiveMmaINS1_35MainloopSm100TmaUmmaWarpSpecializedILi18ELi2ELi4ENS5_IJNS4_1CILi2EEENSA_ILi1EEESC_EEEEENS5_IJNSA_ILi128EEENSA_ILi64EEESF_EEENS_12float_e4m3_tENS5_IJlSC_lEEESI_SJ_NS4_8TiledMMAINS4_8MMA_AtomIJNS4_10MMA_TraitsINS4_25SM100_MMA_F8F6F4_2x1SM_SSEJSI_SI_fSF_SG_NS4_17integral_constantINS4_4UMMA5MajorELSQ_0EEESR_NSO_INSP_7ScaleInELSS_0EEEST_EEEEEENS4_6LayoutINS5_IJSC_SC_SC_EEENS5_IJNSA_ILi0EEESY_SY_EEEEENS5_IJNS4_10UnderscoreES11_S11_EEEEENS4_18SM100_TMA_2SM_LOADENS4_14ComposedLayoutINS4_7SwizzleILi3ELi4ELi3EEENS4_18smem_ptr_flag_bitsILi8EEENSW_INS5_IJNSA_ILi8EEESF_EEENS5_IJSF_SC_EEEEEEEvNS4_8identityES14_S1E_vS1F_EENS_8epilogue10collective18CollectiveEpilogueINS1H_23Sm100TmaWarpSpecializedILi1ELi1ELi32ELb0ELb0EEEJNS5_IJSG_SG_SF_EEENS5_IJNSW_ISG_SC_EES1N_EEESI_SJ_SI_SJ_NS1H_6fusion15FusionCallbacksIS1L_NS1P_17LinearCombinationISI_fSI_fLNS_15FloatRoundStyleE2EEES1M_S1O_JEEENS4_5SM1004TMEM4LOAD26SM100_TMEM_LOAD_32dp32b32xENS4_13SM90_TMA_LOADENS15_INS16_ILi2ELi4ELi3EEES19_NSW_INS5_IJS1A_SG_EEENS5_IJSG_SC_EEEEEEENS4_39AutoVectorizingCopyWithAssumedAlignmentILi128EEENS4_14SM90_TMA_STOREES24_S26_S26_EEEvvEEEEvNT_6ParamsE,"aw",@nobits
	.sectionflags	@""
	.align	16
	.zero		1024


//--------------------- .nv.shared.reserved.0     --------------------------
	.section	.nv.shared.reserved.0,"aw",@nobits
	.weak		__nv_reservedSMEM_offset_0_alias
	.size		__nv_reservedSMEM_offset_0_alias, 0, 64
	.other		__nv_reservedSMEM_offset_0_alias,@"STO_CUDA_RESERVED_SHARED STV_DEFAULT"
__nv_reservedSMEM_offset_0_alias:
	.zero		0
.nv.shared.reserved.0:
	.zero		64
	.weak		__nv_reservedSMEM_tcgen05_partition
	.type		__nv_reservedSMEM_tcgen05_partition,@object
	.size		__nv_reservedSMEM_tcgen05_partition,(.L_0 - __nv_reservedSMEM_tcgen05_partition)
__nv_reservedSMEM_tcgen05_partition:
	.zero		32
.L_0:


//--------------------- .nv.global                --------------------------
	.section	.nv.global,"aw",@nobits
.nv.global:
	.type		_ZN39_INTERNAL_06382f62_4_k_cu_ae9d034b_80894cute1_E,@object
	.size		_ZN39_INTERNAL_06382f62_4_k_cu_ae9d034b_80894cute1_E,(_ZN39_INTERNAL_06382f62_4_k_cu_ae9d034b_80894cuda3std3__45__cpo6cbeginE - _ZN39_INTERNAL_06382f62_4_k_cu_ae9d034b_80894cute1_E)
_ZN39_INTERNAL_06382f62_4_k_cu_ae9d034b_80894cute1_E:
	.zero		1
	.type		_ZN39_INTERNAL_06382f62_4_k_cu_ae9d034b_80894cuda3std3__45__cpo6cbeginE,@object
	.size		_ZN39_INTERNAL_06382f62_4_k_cu_ae9d034b_80894cuda3std3__45__cpo6cbeginE,(_ZN39_INTERNAL_06382f62_4_k_cu_ae9d034b_80894cuda3std3__48in_placeE - _ZN39_INTERNAL_06382f62_4_k_cu_ae9d034b_80894cuda3std3__45__cpo6cbeginE)
_ZN39_INTERNAL_06382f62_4_k_cu_ae9d034b_80894cuda3std3__45__cpo6cbeginE:
	.zero		1
	.type		_ZN39_INTERNAL_06382f62_4_k_cu_ae9d034b_80894cuda3std3__48in_placeE,@object
	.size		_ZN39_INTERNAL_06382f62_4_k_cu_ae9d034b_80894cuda3std3__48in_placeE,(_ZN39_INTERNAL_06382f62_4_k_cu_ae9d034b_80894cuda3std6ranges3__45__cpo9iter_moveE - _ZN39_INTERNAL_06382f62_4_k_cu_ae9d034b_80894cuda3std3__48in_placeE)
_ZN39_INTERNAL_06382f62_4_k_cu_ae9d034b_80894cuda3std3__48in_placeE:
	.zero		1
	.type		_ZN39_INTERNAL_06382f62_4_k_cu_ae9d034b_80894cuda3std6ranges3__45__cpo9iter_moveE,@object
	.size		_ZN39_INTERNAL_06382f62_4_k_cu_ae9d034b_80894cuda3std6ranges3__45__cpo9iter_moveE,(_ZN39_INTERNAL_06382f62_4_k_cu_ae9d034b_80894cuda3std3__45__cpo5beginE - _ZN39_INTERNAL_06382f62_4_k_cu_ae9d034b_80894cuda3std6ranges3__45__cpo9iter_moveE)
_ZN39_INTERNAL_06382f62_4_k_cu_ae9d034b_80894cuda3std6ranges3__45__cpo9iter_moveE:
	.zero		1
	.type		_ZN39_INTERNAL_06382f62_4_k_cu_ae9d034b_80894cuda3std3__45__cpo5beginE,@object
	.size		_ZN39_INTERNAL_06382f62_4_k_cu_ae9d034b_80894cuda3std3__45__cpo5beginE,(_ZN39_INTERNAL_06382f62_4_k_cu_ae9d034b_80894cuda3std3__441_GLOBAL__N__06382f62_4_k_cu_ae9d034b_80896ignoreE - _ZN39_INTERNAL_06382f62_4_k_cu_ae9d034b_80894cuda3std3__45__cpo5beginE)
_ZN39_INTERNAL_06382f62_4_k_cu_ae9d034b_80894cuda3std3__45__cpo5beginE:
	.zero		1
	.type		_ZN39_INTERNAL_06382f62_4_k_cu_ae9d034b_80894cuda3std3__441_GLOBAL__N__06382f62_4_k_cu_ae9d034b_80896ignoreE,@object
	.size		_ZN39_INTERNAL_06382f62_4_k_cu_ae9d034b_80894cuda3std3__441_GLOBAL__N__06382f62_4_k_cu_ae9d034b_80896ignoreE,(_ZN39_INTERNAL_06382f62_4_k_cu_ae9d034b_80894cute7productE - _ZN39_INTERNAL_06382f62_4_k_cu_ae9d034b_80894cuda3std3__441_GLOBAL__N__06382f62_4_k_cu_ae9d034b_80896ignoreE)
_ZN39_INTERNAL_06382f62_4_k_cu_ae9d034b_80894cuda3std3__441_GLOBAL__N__06382f62_4_k_cu_ae9d034b_80896ignoreE:
	.zero		1
	.type		_ZN39_INTERNAL_06382f62_4_k_cu_ae9d034b_80894cute7productE,@object
	.size		_ZN39_INTERNAL_06382f62_4_k_cu_ae9d034b_80894cute7productE,(_ZN39_INTERNAL_06382f62_4_k_cu_ae9d034b_80894cuda3std3__45__cpo3endE - _ZN39_INTERNAL_06382f62_4_k_cu_ae9d034b_80894cute7productE)
_ZN39_INTERNAL_06382f62_4_k_cu_ae9d034b_80894cute7productE:
	.zero		1
	.type		_ZN39_INTERNAL_06382f62_4_k_cu_ae9d034b_80894cuda3std3__45__cpo3endE,@object
	.size		_ZN39_INTERNAL_06382f62_4_k_cu_ae9d034b_80894cuda3std3__45__cpo3endE,(_ZN39_INTERNAL_06382f62_4_k_cu_ae9d034b_80894cuda3std3__419piecewise_constructE - _ZN39_INTERNAL_06382f62_4_k_cu_ae9d034b_80894cuda3std3__45__cpo3endE)
_ZN39_INTERNAL_06382f62_4_k_cu_ae9d034b_80894cuda3std3__45__cpo3endE:
	.zero		1
	.type		_ZN39_INTERNAL_06382f62_4_k_cu_ae9d034b_80894cuda3std3__419piecewise_constructE,@object
	.size		_ZN39_INTERNAL_06382f62_4_k_cu_ae9d034b_80894cuda3std3__419piecewise_constructE,(_ZN39_INTERNAL_06382f62_4_k_cu_ae9d034b_80894cuda3std3__45__cpo4cendE - _ZN39_INTERNAL_06382f62_4_k_cu_ae9d034b_80894cuda3std3__419piecewise_constructE)
_ZN39_INTERNAL_06382f62_4_k_cu_ae9d034b_80894cuda3std3__419piecewise_constructE:
	.zero		1
	.type		_ZN39_INTERNAL_06382f62_4_k_cu_ae9d034b_80894cuda3std3__45__cpo4cendE,@object
	.size		_ZN39_INTERNAL_06382f62_4_k_cu_ae9d034b_80894cuda3std3__45__cpo4cendE,(_ZN39_INTERNAL_06382f62_4_k_cu_ae9d034b_80894cuda3std6ranges3__45__cpo4swapE - _ZN39_INTERNAL_06382f62_4_k_cu_ae9d034b_80894cuda3std3__45__cpo4cendE)
_ZN39_INTERNAL_06382f62_4_k_cu_ae9d034b_80894cuda3std3__45__cpo4cendE:
	.zero		1
	.type		_ZN39_INTERNAL_06382f62_4_k_cu_ae9d034b_80894cuda3std6ranges3__45__cpo4swapE,@object
	.size		_ZN39_INTERNAL_06382f62_4_k_cu_ae9d034b_80894cuda3std6ranges3__45__cpo4swapE,(.L_10 - _ZN39_INTERNAL_06382f62_4_k_cu_ae9d034b_80894cuda3std6ranges3__45__cpo4swapE)
_ZN39_INTERNAL_06382f62_4_k_cu_ae9d034b_80894cuda3std6ranges3__45__cpo4swapE:
	.zero		1
.L_10:


//--------------------- .nv.constant0._ZN7cutlass13device_kernelINS_4gemm6kernel13GemmUniversalIN4cute5tupleIJiiiiEEENS1_10collective13CollectiveMmaINS1_35MainloopSm100TmaUmmaWarpSpecializedILi18ELi2ELi4ENS5_IJNS4_1CILi2EEENSA_ILi1EEESC_EEEEENS5_IJNSA_ILi128EEENSA_ILi64EEESF_EEENS_12float_e4m3_tENS5_IJlSC_lEEESI_SJ_NS4_8TiledMMAINS4_8MMA_AtomIJNS4_10MMA_TraitsINS4_25SM100_MMA_F8F6F4_2x1SM_SSEJSI_SI_fSF_SG_NS4_17integral_constantINS4_4UMMA5MajorELSQ_0EEESR_NSO_INSP_7ScaleInELSS_0EEEST_EEEEEENS4_6LayoutINS5_IJSC_SC_SC_EEENS5_IJNSA_ILi0EEESY_SY_EEEEENS5_IJNS4_10UnderscoreES11_S11_EEEEENS4_18SM100_TMA_2SM_LOADENS4_14ComposedLayoutINS4_7SwizzleILi3ELi4ELi3EEENS4_18smem_ptr_flag_bitsILi8EEENSW_INS5_IJNSA_ILi8EEESF_EEENS5_IJSF_SC_EEEEEEEvNS4_8identityES14_S1E_vS1F_EENS_8epilogue10collective18CollectiveEpilogueINS1H_23Sm100TmaWarpSpecializedILi1ELi1ELi32ELb0ELb0EEEJNS5_IJSG_SG_SF_EEENS5_IJNSW_ISG_SC_EES1N_EEESI_SJ_SI_SJ_NS1H_6fusion15FusionCallbacksIS1L_NS1P_17LinearCombinationISI_fSI_fLNS_15FloatRoundStyleE2EEES1M_S1O_JEEENS4_5SM1004TMEM4LOAD26SM100_TMEM_LOAD_32dp32b32xENS4_13SM90_TMA_LOADENS15_INS16_ILi2ELi4ELi3EEES19_NSW_INS5_IJS1A_SG_EEENS5_IJSG_SC_EEEEEEENS4_39AutoVectorizingCopyWithAssumedAlignmentILi128EEENS4_14SM90_TMA_STOREES24_S26_S26_EEEvvEEEEvNT_6ParamsE --------------------------
	.section	.nv.constant0._ZN7cutlass13device_kernelINS_4gemm6kernel13GemmUniversalIN4cute5tupleIJiiiiEEENS1_10collective13CollectiveMmaINS1_35MainloopSm100TmaUmmaWarpSpecializedILi18ELi2ELi4ENS5_IJNS4_1CILi2EEENSA_ILi1EEESC_EEEEENS5_IJNSA_ILi128EEENSA_ILi64EEESF_EEENS_12float_e4m3_tENS5_IJlSC_lEEESI_SJ_NS4_8TiledMMAINS4_8MMA_AtomIJNS4_10MMA_TraitsINS4_25SM100_MMA_F8F6F4_2x1SM_SSEJSI_SI_fSF_SG_NS4_17integral_constantINS4_4UMMA5MajorELSQ_0EEESR_NSO_INSP_7ScaleInELSS_0EEEST_EEEEEENS4_6LayoutINS5_IJSC_SC_SC_EEENS5_IJNSA_ILi0EEESY_SY_EEEEENS5_IJNS4_10UnderscoreES11_S11_EEEEENS4_18SM100_TMA_2SM_LOADENS4_14ComposedLayoutINS4_7SwizzleILi3ELi4ELi3EEENS4_18smem_ptr_flag_bitsILi8EEENSW_INS5_IJNSA_ILi8EEESF_EEENS5_IJSF_SC_EEEEEEEvNS4_8identityES14_S1E_vS1F_EENS_8epilogue10collective18CollectiveEpilogueINS1H_23Sm100TmaWarpSpecializedILi1ELi1ELi32ELb0ELb0EEEJNS5_IJSG_SG_SF_EEENS5_IJNSW_ISG_SC_EES1N_EEESI_SJ_SI_SJ_NS1H_6fusion15FusionCallbacksIS1L_NS1P_17LinearCombinationISI_fSI_fLNS_15FloatRoundStyleE2EEES1M_S1O_JEEENS4_5SM1004TMEM4LOAD26SM100_TMEM_LOAD_32dp32b32xENS4_13SM90_TMA_LOADENS15_INS16_ILi2ELi4ELi3EEES19_NSW_INS5_IJS1A_SG_EEENS5_IJSG_SC_EEEEEEENS4_39AutoVectorizingCopyWithAssumedAlignmentILi128EEENS4_14SM90_TMA_STOREES24_S26_S26_EEEvvEEEEvNT_6ParamsE,"a",@progbits
	.sectionflags	@""
	.align	4
.nv.constant0._ZN7cutlass13device_kernelINS_4gemm6kernel13GemmUniversalIN4cute5tupleIJiiiiEEENS1_10collective13CollectiveMmaINS1_35MainloopSm100TmaUmmaWarpSpecializedILi18ELi2ELi4ENS5_IJNS4_1CILi2EEENSA_ILi1EEESC_EEEEENS5_IJNSA_ILi128EEENSA_ILi64EEESF_EEENS_12float_e4m3_tENS5_IJlSC_lEEESI_SJ_NS4_8TiledMMAINS4_8MMA_AtomIJNS4_10MMA_TraitsINS4_25SM100_MMA_F8F6F4_2x1SM_SSEJSI_SI_fSF_SG_NS4_17integral_constantINS4_4UMMA5MajorELSQ_0EEESR_NSO_INSP_7ScaleInELSS_0EEEST_EEEEEENS4_6LayoutINS5_IJSC_SC_SC_EEENS5_IJNSA_ILi0EEESY_SY_EEEEENS5_IJNS4_10UnderscoreES11_S11_EEEEENS4_18SM100_TMA_2SM_LOADENS4_14ComposedLayoutINS4_7SwizzleILi3ELi4ELi3EEENS4_18smem_ptr_flag_bitsILi8EEENSW_INS5_IJNSA_ILi8EEESF_EEENS5_IJSF_SC_EEEEEEEvNS4_8identityES14_S1E_vS1F_EENS_8epilogue10collective18CollectiveEpilogueINS1H_23Sm100TmaWarpSpecializedILi1ELi1ELi32ELb0ELb0EEEJNS5_IJSG_SG_SF_EEENS5_IJNSW_ISG_SC_EES1N_EEESI_SJ_SI_SJ_NS1H_6fusion15FusionCallbacksIS1L_NS1P_17LinearCombinationISI_fSI_fLNS_15FloatRoundStyleE2EEES1M_S1O_JEEENS4_5SM1004TMEM4LOAD26SM100_TMEM_LOAD_32dp32b32xENS4_13SM90_TMA_LOADENS15_INS16_ILi2ELi4ELi3EEES19_NSW_INS5_IJS1A_SG_EEENS5_IJSG_SC_EEEEEEENS4_39AutoVectorizingCopyWithAssumedAlignmentILi128EEENS4_14SM90_TMA_STOREES24_S26_S26_EEEvvEEEEvNT_6ParamsE:
	.zero		2944


//--------------------- SYMBOLS --------------------------

	.type		.nv.reservedSmem.offset0,@object
	.size		.nv.reservedSmem.offset0,0x4
	.type		.nv.reservedSmem.cap,@object
	.size		.nv.reservedSmem.cap,0x4
	.type		__assertfail,@function
